	.target	sm_90a

	.elftype	@"ET_EXEC"


//--------------------- .note.nv.tkinfo           --------------------------
	.section	.note.nv.tkinfo,"",@"SHT_NOTE"
	.sectionflags	@"SHF_NOTE_NV_TKINFO"
	.tkinfo
        /*0018*/ 	.word	0x00000002
        /*0030*/ 	.string	""
        /*0030*/ 	.string	"ptxas"
        /*0030*/ 	.string	"Cuda compilation tools, release 13.0, V13.0.88"
        /*0030*/ 	.string	"Build cuda_13.0.r13.0/compiler.36424714_0"
        /*0030*/ 	.string	"-v  -suppress-debug-info  -lineinfo  -arch sm_90a "



//--------------------- .note.nv.cuinfo           --------------------------
	.section	.note.nv.cuinfo,"",@"SHT_NOTE"
	.sectionflags	@"SHF_NOTE_NV_CUINFO"
        /*0018*/ 	.short	0x0002
        /*001a*/ 	.short	0x005a
        /*001c*/ 	.short	0x0082
	.zero		2


//--------------------- .nv.info                  --------------------------
	.section	.nv.info,"",@"SHT_CUDA_INFO"
	.align	4


	//----- nvinfo : EIATTR_REGCOUNT
	.align		4
        /*0000*/ 	.byte	0x04, 0x2f
        /*0002*/ 	.short	(.L_1 - .L_0)
	.align		4
.L_0:
        /*0004*/ 	.word	index@(gluon_wgmma)
        /*0008*/ 	.word	0x0000003a


	//----- nvinfo : EIATTR_FRAME_SIZE
	.align		4
.L_1:
        /*000c*/ 	.byte	0x04, 0x11
        /*000e*/ 	.short	(.L_3 - .L_2)
	.align		4
.L_2:
        /*0010*/ 	.word	index@(gluon_wgmma)
        /*0014*/ 	.word	0x00000000


	//----- nvinfo : EIATTR_MIN_STACK_SIZE
	.align		4
.L_3:
        /*0018*/ 	.byte	0x04, 0x12
        /*001a*/ 	.short	(.L_5 - .L_4)
	.align		4
.L_4:
        /*001c*/ 	.word	index@(gluon_wgmma)
        /*0020*/ 	.word	0x00000000
.L_5:


//--------------------- .nv.compat                --------------------------
	.section	.nv.compat,"",@"SHT_CUDA_COMPAT_INFO"
	.align	4
        /*0000*/ 	.byte	0x02, 0x09, 0x01, 0x00, 0x02, 0x02, 0x04, 0x00, 0x02, 0x05, 0x05, 0x00, 0x03, 0x07, 0x01, 0x01
        /*0010*/ 	.byte	0x02, 0x03, 0x03, 0x00, 0x02, 0x06, 0x01, 0x00, 0x04, 0x0b, 0x08, 0x00, 0x00, 0x00, 0x00, 0x00
        /*0020*/ 	.byte	0x00, 0x00, 0x00, 0x00


//--------------------- .nv.info.gluon_wgmma      --------------------------
	.section	.nv.info.gluon_wgmma,"",@"SHT_CUDA_INFO"
	.sectionflags	@""
	.align	4


	//----- nvinfo : EIATTR_CUDA_API_VERSION
	.align		4
        /*0000*/ 	.byte	0x04, 0x37
        /*0002*/ 	.short	(.L_7 - .L_6)
.L_6:
        /*0004*/ 	.word	0x00000082


	//----- nvinfo : EIATTR_KPARAM_INFO
	.align		4
.L_7:
        /*0008*/ 	.byte	0x04, 0x17
        /*000a*/ 	.short	(.L_9 - .L_8)
.L_8:
        /*000c*/ 	.word	0x00000000
        /*0010*/ 	.short	0x000a
        /*0012*/ 	.short	0x0048
        /*0014*/ 	.byte	0x00, 0xf4, 0x21, 0x00


	//----- nvinfo : EIATTR_KPARAM_INFO
	.align		4
.L_9:
        /*0018*/ 	.byte	0x04, 0x17
        /*001a*/ 	.short	(.L_11 - .L_10)
.L_10:
        /*001c*/ 	.word	0x00000000
        /*0020*/ 	.short	0x0009
        /*0022*/ 	.short	0x0040
        /*0024*/ 	.byte	0x00, 0xf4, 0x21, 0x00


	//----- nvinfo : EIATTR_KPARAM_INFO
	.align		4
.L_11:
        /*0028*/ 	.byte	0x04, 0x17
        /*002a*/ 	.short	(.L_13 - .L_12)
.L_12:
        /*002c*/ 	.word	0x00000000
        /*0030*/ 	.short	0x0008
        /*0032*/ 	.short	0x0038
        /*0034*/ 	.byte	0x00, 0xf0, 0x21, 0x00


	//----- nvinfo : EIATTR_KPARAM_INFO
	.align		4
.L_13:
        /*0038*/ 	.byte	0x04, 0x17
        /*003a*/ 	.short	(.L_15 - .L_14)
.L_14:
        /*003c*/ 	.word	0x00000000
        /*0040*/ 	.short	0x0007
        /*0042*/ 	.short	0x0030
        /*0044*/ 	.byte	0x00, 0xf0, 0x21, 0x00


	//----- nvinfo : EIATTR_KPARAM_INFO
	.align		4
.L_15:
        /*0048*/ 	.byte	0x04, 0x17
        /*004a*/ 	.short	(.L_17 - .L_16)
.L_16:
        /*004c*/ 	.word	0x00000000
        /*0050*/ 	.short	0x0006
        /*0052*/ 	.short	0x0028
        /*0054*/ 	.byte	0x00, 0xf0, 0x21, 0x00


	//----- nvinfo : EIATTR_KPARAM_INFO
	.align		4
.L_17:
        /*0058*/ 	.byte	0x04, 0x17
        /*005a*/ 	.short	(.L_19 - .L_18)
.L_18:
        /*005c*/ 	.word	0x00000000
        /*0060*/ 	.short	0x0005
        /*0062*/ 	.short	0x0020
        /*0064*/ 	.byte	0x00, 0xf0, 0x11, 0x00


	//----- nvinfo : EIATTR_KPARAM_INFO
	.align		4
.L_19:
        /*0068*/ 	.byte	0x04, 0x17
        /*006a*/ 	.short	(.L_21 - .L_20)
.L_20:
        /*006c*/ 	.word	0x00000000
        /*0070*/ 	.short	0x0004
        /*0072*/ 	.short	0x001c
        /*0074*/ 	.byte	0x00, 0xf0, 0x11, 0x00


	//----- nvinfo : EIATTR_KPARAM_INFO
	.align		4
.L_21:
        /*0078*/ 	.byte	0x04, 0x17
        /*007a*/ 	.short	(.L_23 - .L_22)
.L_22:
        /*007c*/ 	.word	0x00000000
        /*0080*/ 	.short	0x0003
        /*0082*/ 	.short	0x0018
        /*0084*/ 	.byte	0x00, 0xf0, 0x11, 0x00


	//----- nvinfo : EIATTR_KPARAM_INFO
	.align		4
.L_23:
        /*0088*/ 	.byte	0x04, 0x17
        /*008a*/ 	.short	(.L_25 - .L_24)
.L_24:
        /*008c*/ 	.word	0x00000000
        /*0090*/ 	.short	0x0002
        /*0092*/ 	.short	0x0010
        /*0094*/ 	.byte	0x00, 0xf4, 0x21, 0x00


	//----- nvinfo : EIATTR_KPARAM_INFO
	.align		4
.L_25:
        /*0098*/ 	.byte	0x04, 0x17
        /*009a*/ 	.short	(.L_27 - .L_26)
.L_26:
        /*009c*/ 	.word	0x00000000
        /*00a0*/ 	.short	0x0001
        /*00a2*/ 	.short	0x0008
        /*00a4*/ 	.byte	0x00, 0xf4, 0x21, 0x00


	//----- nvinfo : EIATTR_KPARAM_INFO
	.align		4
.L_27:
        /*00a8*/ 	.byte	0x04, 0x17
        /*00aa*/ 	.short	(.L_29 - .L_28)
.L_28:
        /*00ac*/ 	.word	0x00000000
        /*00b0*/ 	.short	0x0000
        /*00b2*/ 	.short	0x0000
        /*00b4*/ 	.byte	0x00, 0xf4, 0x21, 0x00


	//----- nvinfo : EIATTR_SPARSE_MMA_MASK
	.align		4
.L_29:
        /*00b8*/ 	.byte	0x03, 0x50
        /*00ba*/ 	.short	0x0000


	//----- nvinfo : EIATTR_MAXREG_COUNT
	.align		4
        /*00bc*/ 	.byte	0x03, 0x1b
        /*00be*/ 	.short	0x00ff


	//----- nvinfo : EIATTR_NUM_BARRIERS
	.align		4
        /*00c0*/ 	.byte	0x02, 0x4c
        /*00c2*/ 	.byte	0x01
	.zero		1


	//----- nvinfo : EIATTR_MERCURY_ISA_VERSION
	.align		4
        /*00c4*/ 	.byte	0x03, 0x5f
        /*00c6*/ 	.short	0x0101


	//----- nvinfo : EIATTR_INT_WARP_WIDE_INSTR_OFFSETS
	.align		4
        /*00c8*/ 	.byte	0x04, 0x31
        /*00ca*/ 	.short	(.L_31 - .L_30)


	//   ....[0]....
.L_30:
        /*00cc*/ 	.word	0x00001350


	//   ....[1]....
        /*00d0*/ 	.word	0x00001370


	//   ....[2]....
        /*00d4*/ 	.word	0x00001380


	//   ....[3]....
        /*00d8*/ 	.word	0x00001460


	//   ....[4]....
        /*00dc*/ 	.word	0x00001720


	//   ....[5]....
        /*00e0*/ 	.word	0x00001730


	//   ....[6]....
        /*00e4*/ 	.word	0x000017b0


	//   ....[7]....
        /*00e8*/ 	.word	0x000017c0


	//   ....[8]....
        /*00ec*/ 	.word	0x00001e10


	//   ....[9]....
        /*00f0*/ 	.word	0x00001e20


	//----- nvinfo : EIATTR_COOP_GROUP_MASK_REGIDS
	.align		4
.L_31:
        /*00f4*/ 	.byte	0x04, 0x29
        /*00f6*/ 	.short	(.L_33 - .L_32)


	//   ....[0]....
.L_32:
        /*00f8*/ 	.word	0xffffffff


	//   ....[1]....
        /*00fc*/ 	.word	0xffffffff


	//   ....[2]....
        /*0100*/ 	.word	0xffffffff


	//----- nvinfo : EIATTR_COOP_GROUP_INSTR_OFFSETS
	.align		4
.L_33:
        /*0104*/ 	.byte	0x04, 0x28
        /*0106*/ 	.short	(.L_35 - .L_34)


	//   ....[0]....
.L_34:
        /*0108*/ 	.word	0x00000150


	//   ....[1]....
        /*010c*/ 	.word	0x00000700


	//   ....[2]....
        /*0110*/ 	.word	0x00000cf0


	//----- nvinfo : EIATTR_MBARRIER_INSTR_OFFSETS
	.align		4
.L_35:
        /*0114*/ 	.byte	0x04, 0x39
        /*0116*/ 	.short	(.L_37 - .L_36)


	//   ....[0]....
.L_36:
        /*0118*/ 	.word	0x000014d0
        /*011c*/ 	.word	0x000000ff
        /*0120*/ 	.word	0x00018000
        /*0124*/ 	.short	0x0100
        /*0126*/ 	.byte	0x0c
	.zero		1


	//   ....[1]....
        /*0128*/ 	.word	0x000014f0
        /*012c*/ 	.word	0x000000ff
        /*0130*/ 	.word	0x00018008
        /*0134*/ 	.short	0x0100
        /*0136*/ 	.byte	0x0c
	.zero		1


	//   ....[2]....
        /*0138*/ 	.word	0x00001510
        /*013c*/ 	.word	0x000000ff
        /*0140*/ 	.word	0x00018010
        /*0144*/ 	.short	0x0100
        /*0146*/ 	.byte	0x0c
	.zero		1


	//   ....[3]....
        /*0148*/ 	.word	0x00001880
        /*014c*/ 	.word	0x000000ff
        /*0150*/ 	.word	0x00018000
        /*0154*/ 	.short	0x010a
        /*0156*/ 	.byte	0x0e
	.zero		1


	//   ....[4]....
        /*0158*/ 	.word	0x00001cb0
        /*015c*/ 	.word	0x000000ff
        /*0160*/ 	.word	0x00018000
        /*0164*/ 	.short	0x0108
        /*0166*/ 	.byte	0x0c
	.zero		1


	//   ....[5]....
        /*0168*/ 	.word	0x00001dd0
        /*016c*/ 	.word	0x000000ff
        /*0170*/ 	.word	0x00018008
        /*0174*/ 	.short	0x0108
        /*0176*/ 	.byte	0x0c
	.zero		1


	//   ....[6]....
        /*0178*/ 	.word	0x00001e50
        /*017c*/ 	.word	0x000000ff
        /*0180*/ 	.word	0x00018010
        /*0184*/ 	.short	0x0108
        /*0186*/ 	.byte	0x0c
	.zero		1


	//   ....[7]....
        /*0188*/ 	.word	0x00001f20
        /*018c*/ 	.word	0x000000ff
        /*0190*/ 	.word	0x00018000
        /*0194*/ 	.short	0x010a
        /*0196*/ 	.byte	0x0e
	.zero		1


	//----- nvinfo : EIATTR_NUM_MBARRIERS
	.align		4
.L_37:
        /*0198*/ 	.byte	0x03, 0x38
        /*019a*/ 	.short	0x0003


	//----- nvinfo : EIATTR_EXIT_INSTR_OFFSETS
	.align		4
        /*019c*/ 	.byte	0x04, 0x1c
        /*019e*/ 	.short	(.L_39 - .L_38)


	//   ....[0]....
.L_38:
        /*01a0*/ 	.word	0x00001f10


	//----- nvinfo : EIATTR_REQNTID
	.align		4
.L_39:
        /*01a4*/ 	.byte	0x04, 0x10
        /*01a6*/ 	.short	(.L_41 - .L_40)
.L_40:
        /*01a8*/ 	.word	0x00000080
        /*01ac*/ 	.word	0x00000001
        /*01b0*/ 	.word	0x00000001


	//----- nvinfo : EIATTR_CRS_STACK_SIZE
	.align		4
.L_41:
        /*01b4*/ 	.byte	0x04, 0x1e
        /*01b6*/ 	.short	(.L_43 - .L_42)
.L_42:
        /*01b8*/ 	.word	0x00000000


	//----- nvinfo : EIATTR_CBANK_PARAM_SIZE
	.align		4
.L_43:
        /*01bc*/ 	.byte	0x03, 0x19
        /*01be*/ 	.short	0x0050


	//----- nvinfo : EIATTR_PARAM_CBANK
	.align		4
        /*01c0*/ 	.byte	0x04, 0x0a
        /*01c2*/ 	.short	(.L_45 - .L_44)
	.align		4
.L_44:
        /*01c4*/ 	.word	index@(.nv.constant0.gluon_wgmma)
        /*01c8*/ 	.short	0x0210
        /*01ca*/ 	.short	0x0050


	//----- nvinfo : EIATTR_SW_WAR
	.align		4
.L_45:
        /*01cc*/ 	.byte	0x04, 0x36
        /*01ce*/ 	.short	(.L_47 - .L_46)
.L_46:
        /*01d0*/ 	.word	0x00000008
.L_47:


//--------------------- .nv.callgraph             --------------------------
	.section	.nv.callgraph,"",@"SHT_CUDA_CALLGRAPH"
	.align	4
	.sectionentsize	8
	.align		4
        /*0000*/ 	.word	0x00000000
	.align		4
        /*0004*/ 	.word	0xffffffff
	.align		4
        /*0008*/ 	.word	0x00000000
	.align		4
        /*000c*/ 	.word	0xfffffffe
	.align		4
        /*0010*/ 	.word	0x00000000
	.align		4
        /*0014*/ 	.word	0xfffffffd
	.align		4
        /*0018*/ 	.word	0x00000000
	.align		4
        /*001c*/ 	.word	0xfffffffc


//--------------------- .text.gluon_wgmma         --------------------------
	.section	.text.gluon_wgmma,"ax",@progbits
	.align	128
        .global         gluon_wgmma
        .type           gluon_wgmma,@function
        .size           gluon_wgmma,(.L_x_52 - gluon_wgmma)
        .other          gluon_wgmma,@"STO_CUDA_ENTRY STV_DEFAULT"
gluon_wgmma:
.text.gluon_wgmma:
[----:B------:R-:W-:Y:S01]  /*0000*/  LDC R1, c[0x0][0x28] ;  /* 0x00000a00ff017b82 */ /* 0x000fe20000000800 */
[----:B------:R-:W1:Y:S07]  /*0010*/  S2R R0, SR_TID.X ;  /* 0x0000000000007919 */ /* 0x000e6e0000002100 */
[----:B------:R-:W2:Y:S01]  /*0020*/  S2UR UR4, SR_CgaCtaId ;  /* 0x00000000000479c3 */ /* 0x000ea20000008800 */
[----:B------:R-:W-:Y:S01]  /*0030*/  UMOV UR12, 0x400 ;  /* 0x00000400000c7882 */ /* 0x000fe20000000000 */
[----:B------:R-:W-:Y:S01]  /*0040*/  ULDC UR6, c[0x0][0xc] ;  /* 0x0000030000067ab9 */ /* 0x000fe20000000800 */
[----:B------:R-:W-:Y:S01]  /*0050*/  ULDC.64 UR28, c[0x0][0x250] ;  /* 0x00009400001c7ab9 */ /* 0x000fe20000000a00 */
[----:B------:R-:W-:Y:S04]  /*0060*/  BSSY B0, `(.L_x_0) ;  /* 0x000001f000007945 */ /* 0x000fe80003800000 */
[----:B------:R-:W3:Y:S08]  /*0070*/  LDC R2, c[0x0][0x228] ;  /* 0x00008a00ff027b82 */ /* 0x000ef00000000800 */
[----:B------:R-:W4:Y:S08]  /*0080*/  LDC R8, c[0x0][0x230] ;  /* 0x00008c00ff087b82 */ /* 0x000f300000000800 */
[----:B------:R-:W-:Y:S01]  /*0090*/  S2UR UR15, SR_CTAID.Y ;  /* 0x00000000000f79c3 */ /* 0x000fe20000002600 */
[----:B--2---:R-:W-:-:S03]  /*00a0*/  ULEA UR12, UR4, UR12, 0x18 ;  /* 0x0000000c040c7291 */ /* 0x004fc6000f8ec03f */
[----:B------:R-:W-:Y:S01]  /*00b0*/  ULDC UR4, c[0x0][0x10] ;  /* 0x0000040000047ab9 */ /* 0x000fe20000000800 */
[----:B-1----:R-:W-:-:S03]  /*00c0*/  LOP3.LUT R6, R0, 0x7f, RZ, 0xc0, !PT ;  /* 0x0000007f00067812 */ /* 0x002fc600078ec0ff */
[----:B------:R-:W1:Y:S01]  /*00d0*/  S2UR UR5, SR_CTAID.Z ;  /* 0x00000000000579c3 */ /* 0x000e620000002700 */
[----:B---3--:R-:W-:Y:S01]  /*00e0*/  VIADD R2, R2, 0xffffffff ;  /* 0xffffffff02027836 */ /* 0x008fe20000000000 */
[C---:B------:R-:W-:Y:S02]  /*00f0*/  ISETP.GE.U32.AND P0, PT, R6.reuse, 0x20, PT ;  /* 0x000000200600780c */ /* 0x040fe40003f06070 */
[C---:B------:R-:W-:Y:S02]  /*0100*/  ISETP.NE.U32.AND P2, PT, R6.reuse, RZ, PT ;  /* 0x000000ff0600720c */ /* 0x040fe40003f45070 */
[----:B------:R-:W-:Y:S02]  /*0110*/  LEA R11, R6, UR12, 0x2 ;  /* 0x0000000c060b7c11 */ /* 0x000fe4000f8e10ff */
[----:B------:R-:W2:Y:S01]  /*0120*/  S2UR UR30, SR_CTAID.X ;  /* 0x00000000001e79c3 */ /* 0x000ea20000002500 */
[----:B----4-:R-:W-:-:S06]  /*0130*/  VIADD R9, R8, 0xffffffff ;  /* 0xffffffff08097836 */ /* 0x010fcc0000000000 */
[----:B------:R3:W-:Y:S01]  /*0140*/  @!P0 STS [R11], RZ ;  /* 0x000000ff0b008388 */ /* 0x0007e20000000800 */
[----:B------:R-:W-:-:S03]  /*0150*/  NOP ;  /* 0x0000000000007918 */ /* 0x000fc60000000000 */
[----:B------:R3:W-:Y:S01]  /*0160*/  @!P2 STS [UR12+0x24], R2 ;  /* 0x00002402ff00a988 */ /* 0x0007e2000800080c */
[----:B-1----:R-:W-:-:S03]  /*0170*/  UIMAD UR4, UR5, UR4, UR15 ;  /* 0x00000004050472a4 */ /* 0x002fc6000f8e020f */
[----:B------:R3:W-:Y:S01]  /*0180*/  @!P2 STS [UR12+0x20], R9 ;  /* 0x00002009ff00a988 */ /* 0x0007e2000800080c */
[----:B--2---:R-:W-:-:S04]  /*0190*/  UIMAD UR4, UR4, UR6, UR30 ;  /* 0x00000006040472a4 */ /* 0x004fc8000f8e021e */
[----:B------:R-:W-:-:S03]  /*01a0*/  UIMAD UR5, UR4, 0x180, URZ ;  /* 0x00000180040578a4 */ /* 0x000fc6000f8e023f */
[----:B------:R-:W-:Y:S01]  /*01b0*/  UMOV UR4, URZ ;  /* 0x0000003f00047c82 */ /* 0x000fe20008000000 */
[----:B------:R-:W-:-:S04]  /*01c0*/  UIADD3 UR16, UP0, UR5, UR28, URZ ;  /* 0x0000001c05107290 */ /* 0x000fc8000ff1e03f */
[----:B------:R-:W-:Y:S01]  /*01d0*/  ULEA.HI.X.SX32 UR17, UR5, UR29, 0x1, UP0 ;  /* 0x0000001d05117291 */ /* 0x000fe200080f0e3f */
[----:B---3--:R-:W-:Y:S11]  /*01e0*/  @P2 BRA `(.L_x_1) ;  /* 0x0000000000182947 */ /* 0x008ff60003800000 */
[----:B------:R-:W1:Y:S01]  /*01f0*/  LDS R3, [UR12+0x8] ;  /* 0x0000080cff037984 */ /* 0x000e620008000800 */
[----:B------:R-:W2:Y:S01]  /*0200*/  LDC.64 R12, c[0x0][0x210] ;  /* 0x00008400ff0c7b82 */ /* 0x000ea20000000a00 */
[----:B------:R-:W-:Y:S02]  /*0210*/  IMAD.MOV.U32 R4, RZ, RZ, 0x70 ;  /* 0x00000070ff047424 */ /* 0x000fe400078e00ff */
[----:B--2---:R2:W-:Y:S03]  /*0220*/  STS.64 [UR12], R12 ;  /* 0x0000000cff007988 */ /* 0x0045e60008000a0c */
[----:B-1----:R-:W-:-:S05]  /*0230*/  LOP3.LUT R3, R3, 0x10, R4, 0xd8, !PT ;  /* 0x0000001003037812 */ /* 0x002fca00078ed804 */
[----:B------:R2:W-:Y:S02]  /*0240*/  STS [UR12+0x8], R3 ;  /* 0x00000803ff007988 */ /* 0x0005e4000800080c */
.L_x_1:
[----:B------:R-:W-:Y:S05]  /*0250*/  BSYNC B0 ;  /* 0x0000000000007941 */ /* 0x000fea0003800000 */
.L_x_0:
[----:B------:R-:W-:Y:S04]  /*0260*/  BSSY B0, `(.L_x_2) ;  /* 0x000000a000007945 */ /* 0x000fe80003800000 */
[----:B------:R-:W-:Y:S05]  /*0270*/  @P2 BRA `(.L_x_3) ;  /* 0x0000000000202947 */ /* 0x000fea0003800000 */
[----:B--2---:R-:W1:Y:S01]  /*0280*/  LDS R3, [UR12+0x34] ;  /* 0x0000340cff037984 */ /* 0x004e620008000800 */
[----:B------:R-:W-:Y:S02]  /*0290*/  IMAD.MOV.U32 R4, RZ, RZ, 0x3f000000 ;  /* 0x3f000000ff047424 */ /* 0x000fe400078e00ff */
[----:B------:R-:W-:Y:S01]  /*02a0*/  @!P2 IMAD.MOV.U32 R5, RZ, RZ, 0x3f ;  /* 0x0000003fff05a424 */ /* 0x000fe200078e00ff */
[----:B------:R-:W2:Y:S02]  /*02b0*/  @!P2 LDS R10, [UR12+0x38] ;  /* 0x0000380cff0aa984 */ /* 0x000ea40008000800 */
[----:B-1----:R-:W-:Y:S02]  /*02c0*/  LOP3.LUT R3, R3, 0xff000000, R4, 0xb8, !PT ;  /* 0xff00000003037812 */ /* 0x002fe400078eb804 */
[----:B--2---:R-:W-:-:S03]  /*02d0*/  @!P2 LOP3.LUT R4, R10, 0xff, R5, 0xb8, !PT ;  /* 0x000000ff0a04a812 */ /* 0x004fc600078eb805 */
[----:B------:R1:W-:Y:S04]  /*02e0*/  STS [UR12+0x34], R3 ;  /* 0x00003403ff007988 */ /* 0x0003e8000800080c */
[----:B------:R1:W-:Y:S02]  /*02f0*/  @!P2 STS [UR12+0x38], R4 ;  /* 0x00003804ff00a988 */ /* 0x0003e4000800080c */
.L_x_3:
[----:B------:R-:W-:Y:S05]  /*0300*/  BSYNC B0 ;  /* 0x0000000000007941 */ /* 0x000fea0003800000 */
.L_x_2:
[----:B------:R-:W-:Y:S04]  /*0310*/  BSSY B0, `(.L_x_4) ;  /* 0x000000e000007945 */ /* 0x000fe80003800000 */
[----:B------:R-:W-:Y:S05]  /*0320*/  @P2 BRA `(.L_x_5) ;  /* 0x0000000000302947 */ /* 0x000fea0003800000 */
[----:B-1----:R-:W1:Y:S01]  /*0330*/  LDS R4, [UR12+0x34] ;  /* 0x0000340cff047984 */ /* 0x002e620008000800 */
[----:B--2---:R-:W2:Y:S03]  /*0340*/  LDC.64 R12, c[0x0][0x238] ;  /* 0x00008e00ff0c7b82 */ /* 0x004ea60000000a00 */
[----:B------:R-:W3:Y:S01]  /*0350*/  LDS R3, [UR12+0x1c] ;  /* 0x00001c0cff037984 */ /* 0x000ee20008000800 */
[C---:B--2---:R-:W-:Y:S01]  /*0360*/  SHF.L.U64.HI R10, R12.reuse, 0x1, R13 ;  /* 0x000000010c0a7819 */ /* 0x044fe2000001020d */
[----:B------:R-:W-:-:S03]  /*0370*/  IMAD.SHL.U32 R5, R12, 0x2, RZ ;  /* 0x000000020c057824 */ /* 0x000fc600078e00ff */
[--C-:B------:R-:W-:Y:S02]  /*0380*/  SHF.R.U32.HI R12, RZ, 0x4, R10.reuse ;  /* 0x00000004ff0c7819 */ /* 0x100fe4000001160a */
[----:B------:R-:W-:-:S05]  /*0390*/  SHF.R.U64 R5, R5, 0x4, R10 ;  /* 0x0000000405057819 */ /* 0x000fca000000120a */
[----:B------:R4:W-:Y:S01]  /*03a0*/  STS [UR12+0xc], R5 ;  /* 0x00000c05ff007988 */ /* 0x0009e2000800080c */
[----:B-1----:R-:W-:Y:S02]  /*03b0*/  LOP3.LUT R4, R4, 0x7, RZ, 0xb8, !PT ;  /* 0x0000000704047812 */ /* 0x002fe400078eb8ff */
[----:B---3--:R-:W-:-:S03]  /*03c0*/  LOP3.LUT R3, R3, 0xf, R12, 0xb8, !PT ;  /* 0x0000000f03037812 */ /* 0x008fc600078eb80c */
[----:B------:R4:W-:Y:S04]  /*03d0*/  STS [UR12+0x34], R4 ;  /* 0x00003404ff007988 */ /* 0x0009e8000800080c */
[----:B------:R4:W-:Y:S02]  /*03e0*/  STS [UR12+0x1c], R3 ;  /* 0x00001c03ff007988 */ /* 0x0009e4000800080c */
.L_x_5:
[----:B------:R-:W-:Y:S05]  /*03f0*/  BSYNC B0 ;  /* 0x0000000000007941 */ /* 0x000fea0003800000 */
.L_x_4:
[----:B------:R-:W-:Y:S04]  /*0400*/  BSSY B1, `(.L_x_6) ;  /* 0x000001a000017945 */ /* 0x000fe80003800000 */
[----:B------:R-:W-:Y:S04]  /*0410*/  BSSY B0, `(.L_x_7) ;  /* 0x0000015000007945 */ /* 0x000fe80003800000 */
[----:B------:R-:W-:Y:S05]  /*0420*/  @P2 BRA `(.L_x_8) ;  /* 0x0000000000202947 */ /* 0x000fea0003800000 */
[----:B-12-4-:R-:W1:Y:S02]  /*0430*/  LDS R3, [UR12+0x34] ;  /* 0x0000340cff037984 */ /* 0x016e640008000800 */
[----:B-1----:R-:W-:-:S05]  /*0440*/  LOP3.LUT R3, R3, 0x38, RZ, 0xb8, !PT ;  /* 0x0000003803037812 */ /* 0x002fca00078eb8ff */
[----:B------:R1:W-:Y:S01]  /*0450*/  STS [UR12+0x34], R3 ;  /* 0x00003403ff007988 */ /* 0x0003e2000800080c */
[----:B------:R-:W-:Y:S05]  /*0460*/  @P2 BRA `(.L_x_9) ;  /* 0x0000000000202947 */ /* 0x000fea0003800000 */
[----:B-1----:R-:W1:Y:S01]  /*0470*/  LDS R3, [UR12+0x8] ;  /* 0x0000080cff037984 */ /* 0x002e620008000800 */
[----:B------:R-:W-:-:S05]  /*0480*/  IMAD.MOV.U32 R4, RZ, RZ, 0x780 ;  /* 0x00000780ff047424 */ /* 0x000fca00078e00ff */
[----:B-1----:R-:W-:-:S05]  /*0490*/  LOP3.LUT R3, R3, 0x300, R4, 0xd8, !PT ;  /* 0x0000030003037812 */ /* 0x002fca00078ed804 */
[----:B------:R3:W-:Y:S02]  /*04a0*/  STS [UR12+0x8], R3 ;  /* 0x00000803ff007988 */ /* 0x0007e4000800080c */
.L_x_8:
[----:B------:R-:W-:Y:S05]  /*04b0*/  @P2 BRA `(.L_x_10) ;  /* 0x0000000000282947 */ /* 0x000fea0003800000 */
[----:B-1234-:R-:W1:Y:S02]  /*04c0*/  LDS R3, [UR12+0x8] ;  /* 0x0000080cff037984 */ /* 0x01ee640008000800 */
[----:B-1----:R-:W-:-:S05]  /*04d0*/  LOP3.LUT R3, R3, 0x1800, RZ, 0xb8, !PT ;  /* 0x0000180003037812 */ /* 0x002fca00078eb8ff */
[----:B------:R2:W-:Y:S02]  /*04e0*/  STS [UR12+0x8], R3 ;  /* 0x00000803ff007988 */ /* 0x0005e4000800080c */
.L_x_9:
[----:B------:R-:W-:Y:S05]  /*04f0*/  @P2 BREAK B0 ;  /* 0x0000000000002942 */ /* 0x000fea0003800000 */
[----:B------:R-:W-:Y:S05]  /*0500*/  @P2 BRA `(.L_x_11) ;  /* 0x0000000000242947 */ /* 0x000fea0003800000 */
[----:B------:R-:W3:Y:S01]  /*0510*/  LDS R4, [UR12+0x8] ;  /* 0x0000080cff047984 */ /* 0x000ee20008000800 */
[----:B-12---:R-:W-:-:S05]  /*0520*/  IMAD.MOV.U32 R3, RZ, RZ, 0x6000 ;  /* 0x00006000ff037424 */ /* 0x006fca00078e00ff */
[----:B---3--:R-:W-:-:S04]  /*0530*/  LOP3.LUT R3, R4, 0x6000, R3, 0xd8, !PT ;  /* 0x0000600004037812 */ /* 0x008fc800078ed803 */
[----:B------:R-:W-:-:S05]  /*0540*/  LOP3.LUT R3, R3, 0x400000, RZ, 0xb8, !PT ;  /* 0x0040000003037812 */ /* 0x000fca00078eb8ff */
[----:B------:R5:W-:Y:S02]  /*0550*/  STS [UR12+0x8], R3 ;  /* 0x00000803ff007988 */ /* 0x000be4000800080c */
.L_x_10:
[----:B------:R-:W-:Y:S05]  /*0560*/  BSYNC B0 ;  /* 0x0000000000007941 */ /* 0x000fea0003800000 */
.L_x_7:
[----:B-12345:R-:W1:Y:S02]  /*0570*/  @!P2 LDS R3, [UR12+0x8] ;  /* 0x0000080cff03a984 */ /* 0x03ee640008000800 */
[----:B-1----:R-:W-:-:S05]  /*0580*/  @!P2 LOP3.LUT R3, R3, 0x8000, RZ, 0xb8, !PT ;  /* 0x000080000303a812 */ /* 0x002fca00078eb8ff */
[----:B------:R3:W-:Y:S02]  /*0590*/  @!P2 STS [UR12+0x8], R3 ;  /* 0x00000803ff00a988 */ /* 0x0007e4000800080c */
.L_x_11:
[----:B------:R-:W-:Y:S05]  /*05a0*/  BSYNC B1 ;  /* 0x0000000000017941 */ /* 0x000fea0003800000 */
.L_x_6:
[----:B------:R-:W-:Y:S05]  /*05b0*/  WARPSYNC.ALL ;  /* 0x0000000000007948 */ /* 0x000fea0003800000 */
[----:B------:R-:W-:Y:S05]  /*05c0*/  @P0 BRA `(.L_x_12) ;  /* 0x0000000000280947 */ /* 0x000fea0003800000 */
[----:B-123--:R-:W1:Y:S01]  /*05d0*/  S2R R3, SR_LANEID ;  /* 0x0000000000037919 */ /* 0x00ee620000000000 */
[----:B------:R-:W-:Y:S05]  /*05e0*/  WARPSYNC.ALL ;  /* 0x0000000000007948 */ /* 0x000fea0003800000 */
[----:B-1----:R-:W-:-:S05]  /*05f0*/  IMAD.SHL.U32 R3, R3, 0x4, RZ ;  /* 0x0000000403037824 */ /* 0x002fca00078e00ff */
[----:B------:R-:W1:Y:S01]  /*0600*/  LDS R7, [R3+UR12] ;  /* 0x0000000c03077984 */ /* 0x000e620008000800 */
[----:B------:R-:W-:-:S05]  /*0610*/  IADD3 R4, P1, R3, UR16, RZ ;  /* 0x0000001003047c10 */ /* 0x000fca000ff3e0ff */
[----:B------:R-:W-:-:S05]  /*0620*/  IMAD.X R5, RZ, RZ, UR17, P1 ;  /* 0x00000011ff057e24 */ /* 0x000fca00088e06ff */
[----:B-1----:R4:W5:Y:S01]  /*0630*/  ATOMG.E.EXCH.STRONG.GPU PT, RZ, [R4], R7 ;  /* 0x0000000704ff73a8 */ /* 0x00296200041ee100 */
[----:B------:R-:W-:-:S04]  /*0640*/  DEPBAR {5,4,3,2,1,0} ;  /* 0x0000003f0000791a */ /* 0x000fc80000000000 */
[----:B------:R4:W-:Y:S01]  /*0650*/  UTMACCTL.IV [UR16] ;  /* 0x00000000100079b9 */ /* 0x0009e20008000000 */
[----:B------:R-:W-:Y:S01]  /*0660*/  NOP ;  /* 0x0000000000007918 */ /* 0x000fe20000000000 */
.L_x_12:
[----:B------:R-:W-:Y:S05]  /*0670*/  @P0 BRA `(.L_x_13) ;  /* 0x00000000000c0947 */ /* 0x000fea0003800000 */
[----:B------:R0:W-:Y:S01]  /*0680*/  UTMACMDFLUSH ;  /* 0x00000000000079b7 */ /* 0x0001e20000000000 */
[----:B------:R-:W-:Y:S05]  /*0690*/  @P0 BRA `(.L_x_13) ;  /* 0x0000000000040947 */ /* 0x000fea0003800000 */
[----:B------:R-:W-:-:S04]  /*06a0*/  DEPBAR.LE SB0, 0x0 ;  /* 0x000080000000791a */ /* 0x000fc80000000000 */
.L_x_13:
[----:B------:R-:W-:Y:S05]  /*06b0*/  WARPSYNC.ALL ;  /* 0x0000000000007948 */ /* 0x000fea0003800000 */
[----:B-----5:R-:W-:Y:S06]  /*06c0*/  BAR.SYNC.DEFER_BLOCKING 0x0 ;  /* 0x0000000000007b1d */ /* 0x020fec0000010000 */
[----:B------:R-:W-:Y:S02]  /*06d0*/  BSSY B1, `(.L_x_14) ;  /* 0x000000b000017945 */ /* 0x000fe40003800000 */
[----:B------:R-:W-:Y:S06]  /*06e0*/  BAR.SYNC.DEFER_BLOCKING 0x0 ;  /* 0x0000000000007b1d */ /* 0x000fec0000010000 */
[----:B------:R5:W-:Y:S01]  /*06f0*/  @!P0 STS [R11], RZ ;  /* 0x000000ff0b008388 */ /* 0x000be20000000800 */
[----:B------:R-:W-:Y:S01]  /*0700*/  NOP ;  /* 0x0000000000007918 */ /* 0x000fe20000000000 */
[----:B------:R-:W-:Y:S05]  /*0710*/  @P2 BRA `(.L_x_15) ;  /* 0x0000000000182947 */ /* 0x000fea0003800000 */
[----:B-123--:R-:W1:Y:S01]  /*0720*/  LDS R3, [UR12+0x8] ;  /* 0x0000080cff037984 */ /* 0x00ee620008000800 */
[----:B------:R-:W2:Y:S01]  /*0730*/  LDC.64 R12, c[0x0][0x218] ;  /* 0x00008600ff0c7b82 */ /* 0x000ea20000000a00 */
[----:B----4-:R-:W-:Y:S02]  /*0740*/  IMAD.MOV.U32 R4, RZ, RZ, 0x70 ;  /* 0x00000070ff047424 */ /* 0x010fe400078e00ff */
[----:B--2---:R2:W-:Y:S03]  /*0750*/  STS.64 [UR12], R12 ;  /* 0x0000000cff007988 */ /* 0x0045e60008000a0c */
[----:B-1----:R-:W-:-:S05]  /*0760*/  LOP3.LUT R3, R3, 0x10, R4, 0xd8, !PT ;  /* 0x0000001003037812 */ /* 0x002fca00078ed804 */
[----:B------:R2:W-:Y:S02]  /*0770*/  STS [UR12+0x8], R3 ;  /* 0x00000803ff007988 */ /* 0x0005e4000800080c */
.L_x_15:
[----:B----4-:R-:W-:Y:S05]  /*0780*/  BSYNC B1 ;  /* 0x0000000000017941 */ /* 0x010fea0003800000 */
.L_x_14:
[----:B------:R-:W-:Y:S04]  /*0790*/  BSSY B2, `(.L_x_16) ;  /* 0x000000f000027945 */ /* 0x000fe80003800000 */
[----:B------:R-:W-:Y:S04]  /*07a0*/  BSSY B1, `(.L_x_17) ;  /* 0x000000c000017945 */ /* 0x000fe80003800000 */
[----:B------:R-:W-:Y:S05]  /*07b0*/  @P2 BRA `(.L_x_18) ;  /* 0x0000000000282947 */ /* 0x000fea0003800000 */
[----:B-123--:R-:W1:Y:S01]  /*07c0*/  LDS R3, [UR12+0x34] ;  /* 0x0000340cff037984 */ /* 0x00ee620008000800 */
[----:B------:R-:W-:Y:S01]  /*07d0*/  IMAD.MOV.U32 R4, RZ, RZ, 0x3f000000 ;  /* 0x3f000000ff047424 */ /* 0x000fe200078e00ff */
[----:B------:R-:W-:Y:S05]  /*07e0*/  @P2 BREAK B1 ;  /* 0x0000000000012942 */ /* 0x000fea0003800000 */
[----:B-1----:R-:W-:-:S05]  /*07f0*/  LOP3.LUT R3, R3, 0xff000000, R4, 0xb8, !PT ;  /* 0xff00000003037812 */ /* 0x002fca00078eb804 */
[----:B------:R1:W-:Y:S01]  /*0800*/  STS [UR12+0x34], R3 ;  /* 0x00003403ff007988 */ /* 0x0003e2000800080c */
[----:B------:R-:W-:Y:S05]  /*0810*/  @P2 BRA `(.L_x_19) ;  /* 0x0000000000182947 */ /* 0x000fea0003800000 */
[----:B-1----:R-:W1:Y:S01]  /*0820*/  LDS R3, [UR12+0x38] ;  /* 0x0000380cff037984 */ /* 0x002e620008000800 */
[----:B------:R-:W-:-:S05]  /*0830*/  IMAD.MOV.U32 R4, RZ, RZ, 0x3f ;  /* 0x0000003fff047424 */ /* 0x000fca00078e00ff */
[----:B-1----:R-:W-:-:S05]  /*0840*/  LOP3.LUT R3, R3, 0xff, R4, 0xb8, !PT ;  /* 0x000000ff03037812 */ /* 0x002fca00078eb804 */
[----:B------:R4:W-:Y:S02]  /*0850*/  STS [UR12+0x38], R3 ;  /* 0x00003803ff007988 */ /* 0x0009e4000800080c */
.L_x_18:
[----:B------:R-:W-:Y:S05]  /*0860*/  BSYNC B1 ;  /* 0x0000000000017941 */ /* 0x000fea0003800000 */
.L_x_17:
[----:B------:R1:W-:Y:S02]  /*0870*/  @!P2 STS [UR12+0x20], R9 ;  /* 0x00002009ff00a988 */ /* 0x0003e4000800080c */
.L_x_19:
[----:B------:R-:W-:Y:S05]  /*0880*/  BSYNC B2 ;  /* 0x0000000000027941 */ /* 0x000fea0003800000 */
.L_x_16:
[----:B------:R-:W-:Y:S05]  /*0890*/  WARPSYNC.ALL ;  /* 0x0000000000007948 */ /* 0x000fea0003800000 */
[----:B-1234-:R-:W1:Y:S01]  /*08a0*/  LDC R3, c[0x0][0x22c] ;  /* 0x00008b00ff037b82 */ /* 0x01ee620000000800 */
[----:B------:R-:W-:Y:S01]  /*08b0*/  BSSY B2, `(.L_x_20) ;  /* 0x0000010000027945 */ /* 0x000fe20003800000 */
[----:B-1----:R-:W-:-:S05]  /*08c0*/  VIADD R3, R3, 0xffffffff ;  /* 0xffffffff03037836 */ /* 0x002fca0000000000 */
[----:B------:R1:W-:Y:S01]  /*08d0*/  @!P2 STS [UR12+0x24], R3 ;  /* 0x00002403ff00a988 */ /* 0x0003e2000800080c */
[----:B------:R-:W-:Y:S05]  /*08e0*/  @P2 BRA `(.L_x_21) ;  /* 0x0000000000302947 */ /* 0x000fea0003800000 */
[----:B------:R-:W2:Y:S01]  /*08f0*/  LDS R5, [UR12+0x34] ;  /* 0x0000340cff057984 */ /* 0x000ea20008000800 */
[----:B------:R-:W3:Y:S03]  /*0900*/  LDC.64 R12, c[0x0][0x240] ;  /* 0x00009000ff0c7b82 */ /* 0x000ee60000000a00 */
[----:B------:R-:W4:Y:S01]  /*0910*/  LDS R4, [UR12+0x1c] ;  /* 0x00001c0cff047984 */ /* 0x000f220008000800 */
[C---:B---3--:R-:W-:Y:S01]  /*0920*/  SHF.L.U64.HI R10, R12.reuse, 0x1, R13 ;  /* 0x000000010c0a7819 */ /* 0x048fe2000001020d */
[----:B------:R-:W-:-:S03]  /*0930*/  IMAD.SHL.U32 R7, R12, 0x2, RZ ;  /* 0x000000020c077824 */ /* 0x000fc600078e00ff */
[--C-:B------:R-:W-:Y:S02]  /*0940*/  SHF.R.U32.HI R9, RZ, 0x4, R10.reuse ;  /* 0x00000004ff097819 */ /* 0x100fe4000001160a */
[----:B------:R-:W-:-:S05]  /*0950*/  SHF.R.U64 R7, R7, 0x4, R10 ;  /* 0x0000000407077819 */ /* 0x000fca000000120a */
[----:B------:R3:W-:Y:S01]  /*0960*/  STS [UR12+0xc], R7 ;  /* 0x00000c07ff007988 */ /* 0x0007e2000800080c */
[----:B--2---:R-:W-:Y:S02]  /*0970*/  LOP3.LUT R5, R5, 0x7, RZ, 0xb8, !PT ;  /* 0x0000000705057812 */ /* 0x004fe400078eb8ff */
[----:B----4-:R-:W-:-:S03]  /*0980*/  LOP3.LUT R4, R4, 0xf, R9, 0xb8, !PT ;  /* 0x0000000f04047812 */ /* 0x010fc600078eb809 */
[----:B------:R3:W-:Y:S04]  /*0990*/  STS [UR12+0x34], R5 ;  /* 0x00003405ff007988 */ /* 0x0007e8000800080c */
[----:B------:R3:W-:Y:S02]  /*09a0*/  STS [UR12+0x1c], R4 ;  /* 0x00001c04ff007988 */ /* 0x0007e4000800080c */
.L_x_21:
[----:B------:R-:W-:Y:S05]  /*09b0*/  BSYNC B2 ;  /* 0x0000000000027941 */ /* 0x000fea0003800000 */
.L_x_20:
[----:B------:R-:W-:Y:S04]  /*09c0*/  BSSY B3, `(.L_x_22) ;  /* 0x000001a000037945 */ /* 0x000fe80003800000 */
[----:B------:R-:W-:Y:S04]  /*09d0*/  BSSY B2, `(.L_x_23) ;  /* 0x0000015000027945 */ /* 0x000fe80003800000 */
[----:B------:R-:W-:Y:S05]  /*09e0*/  @P2 BRA `(.L_x_24) ;  /* 0x0000000000202947 */ /* 0x000fea0003800000 */
[----:B---3--:R-:W2:Y:S02]  /*09f0*/  LDS R4, [UR12+0x34] ;  /* 0x0000340cff047984 */ /* 0x008ea40008000800 */
[----:B--2---:R-:W-:-:S05]  /*0a00*/  LOP3.LUT R4, R4, 0x38, RZ, 0xb8, !PT ;  /* 0x0000003804047812 */ /* 0x004fca00078eb8ff */
[----:B------:R2:W-:Y:S01]  /*0a10*/  STS [UR12+0x34], R4 ;  /* 0x00003404ff007988 */ /* 0x0005e2000800080c */
[----:B------:R-:W-:Y:S05]  /*0a20*/  @P2 BRA `(.L_x_25) ;  /* 0x0000000000202947 */ /* 0x000fea0003800000 */
[----:B--2---:R-:W2:Y:S01]  /*0a30*/  LDS R4, [UR12+0x8] ;  /* 0x0000080cff047984 */ /* 0x004ea20008000800 */
[----:B------:R-:W-:-:S05]  /*0a40*/  IMAD.MOV.U32 R5, RZ, RZ, 0x780 ;  /* 0x00000780ff057424 */ /* 0x000fca00078e00ff */
[----:B--2---:R-:W-:-:S05]  /*0a50*/  LOP3.LUT R4, R4, 0x300, R5, 0xd8, !PT ;  /* 0x0000030004047812 */ /* 0x004fca00078ed805 */
[----:B------:R2:W-:Y:S02]  /*0a60*/  STS [UR12+0x8], R4 ;  /* 0x00000804ff007988 */ /* 0x0005e4000800080c */
.L_x_24:
[----:B------:R-:W-:Y:S05]  /*0a70*/  @P2 BRA `(.L_x_26) ;  /* 0x0000000000282947 */ /* 0x000fea0003800000 */
[----:B--23--:R-:W2:Y:S02]  /*0a80*/  LDS R4, [UR12+0x8] ;  /* 0x0000080cff047984 */ /* 0x00cea40008000800 */
[----:B--2---:R-:W-:-:S05]  /*0a90*/  LOP3.LUT R4, R4, 0x1800, RZ, 0xb8, !PT ;  /* 0x0000180004047812 */ /* 0x004fca00078eb8ff */
[----:B------:R3:W-:Y:S02]  /*0aa0*/  STS [UR12+0x8], R4 ;  /* 0x00000804ff007988 */ /* 0x0007e4000800080c */
.L_x_25:
[----:B------:R-:W-:Y:S05]  /*0ab0*/  @P2 BREAK B2 ;  /* 0x0000000000022942 */ /* 0x000fea0003800000 */
[----:B------:R-:W-:Y:S05]  /*0ac0*/  @P2 BRA `(.L_x_27) ;  /* 0x0000000000242947 */ /* 0x000fea0003800000 */
[----:B--23--:R-:W2:Y:S01]  /*0ad0*/  LDS R4, [UR12+0x8] ;  /* 0x0000080cff047984 */ /* 0x00cea20008000800 */
[----:B------:R-:W-:-:S05]  /*0ae0*/  IMAD.MOV.U32 R5, RZ, RZ, 0x6000 ;  /* 0x00006000ff057424 */ /* 0x000fca00078e00ff */
[----:B--2---:R-:W-:-:S04]  /*0af0*/  LOP3.LUT R4, R4, 0x6000, R5, 0xd8, !PT ;  /* 0x0000600004047812 */ /* 0x004fc800078ed805 */
[----:B------:R-:W-:-:S05]  /*0b00*/  LOP3.LUT R4, R4, 0x400000, RZ, 0xb8, !PT ;  /* 0x0040000004047812 */ /* 0x000fca00078eb8ff */
[----:B------:R4:W-:Y:S02]  /*0b10*/  STS [UR12+0x8], R4 ;  /* 0x00000804ff007988 */ /* 0x0009e4000800080c */
.L_x_26:
[----:B------:R-:W-:Y:S05]  /*0b20*/  BSYNC B2 ;  /* 0x0000000000027941 */ /* 0x000fea0003800000 */
.L_x_23:
[----:B--234-:R-:W2:Y:S02]  /*0b30*/  @!P2 LDS R4, [UR12+0x8] ;  /* 0x0000080cff04a984 */ /* 0x01cea40008000800 */
[----:B--2---:R-:W-:-:S05]  /*0b40*/  @!P2 LOP3.LUT R4, R4, 0x8000, RZ, 0xb8, !PT ;  /* 0x000080000404a812 */ /* 0x004fca00078eb8ff */
[----:B------:R4:W-:Y:S02]  /*0b50*/  @!P2 STS [UR12+0x8], R4 ;  /* 0x00000804ff00a988 */ /* 0x0009e4000800080c */
.L_x_27:
[----:B------:R-:W-:Y:S05]  /*0b60*/  BSYNC B3 ;  /* 0x0000000000037941 */ /* 0x000fea0003800000 */
.L_x_22:
[----:B------:R-:W-:Y:S05]  /*0b70*/  WARPSYNC.ALL ;  /* 0x0000000000007948 */ /* 0x000fea0003800000 */
[----:B------:R-:W-:-:S04]  /*0b80*/  UIADD3 UR19, UR5, 0x80, URZ ;  /* 0x0000008005137890 */ /* 0x000fc8000fffe03f */
[----:B------:R-:W-:-:S04]  /*0b90*/  UIADD3 UR18, UP0, UR19, UR28, URZ ;  /* 0x0000001c13127290 */ /* 0x000fc8000ff1e03f */
[----:B------:R-:W-:Y:S01]  /*0ba0*/  ULEA.HI.X.SX32 UR19, UR19, UR29, 0x1, UP0 ;  /* 0x0000001d13137291 */ /* 0x000fe200080f0e3f */
[----:B------:R-:W-:Y:S11]  /*0bb0*/  @P0 BRA `(.L_x_28) ;  /* 0x0000000000280947 */ /* 0x000ff60003800000 */
[----:B--234-:R-:W2:Y:S01]  /*0bc0*/  S2R R4, SR_LANEID ;  /* 0x0000000000047919 */ /* 0x01cea20000000000 */
[----:B------:R-:W-:Y:S05]  /*0bd0*/  WARPSYNC.ALL ;  /* 0x0000000000007948 */ /* 0x000fea0003800000 */
[----:B--2---:R-:W-:-:S05]  /*0be0*/  IMAD.SHL.U32 R9, R4, 0x4, RZ ;  /* 0x0000000404097824 */ /* 0x004fca00078e00ff */
[----:B------:R-:W2:Y:S01]  /*0bf0*/  LDS R7, [R9+UR12] ;  /* 0x0000000c09077984 */ /* 0x000ea20008000800 */
[----:B------:R-:W-:-:S05]  /*0c00*/  IADD3 R4, P1, R9, UR18, RZ ;  /* 0x0000001209047c10 */ /* 0x000fca000ff3e0ff */
[----:B------:R-:W-:-:S05]  /*0c10*/  IMAD.X R5, RZ, RZ, UR19, P1 ;  /* 0x00000013ff057e24 */ /* 0x000fca00088e06ff */
[----:B--2---:R2:W3:Y:S01]  /*0c20*/  ATOMG.E.EXCH.STRONG.GPU PT, RZ, [R4], R7 ;  /* 0x0000000704ff73a8 */ /* 0x0044e200041ee100 */
[----:B------:R-:W-:-:S04]  /*0c30*/  DEPBAR {5,4,3,2,1,0} ;  /* 0x0000003f0000791a */ /* 0x000fc80000000000 */
[----:B------:R2:W-:Y:S01]  /*0c40*/  UTMACCTL.IV [UR18] ;  /* 0x00000000120079b9 */ /* 0x0005e20008000000 */
[----:B------:R-:W-:Y:S01]  /*0c50*/  NOP ;  /* 0x0000000000007918 */ /* 0x000fe20000000000 */
.L_x_28:
[----:B------:R-:W-:Y:S05]  /*0c60*/  @P0 BRA `(.L_x_29) ;  /* 0x00000000000c0947 */ /* 0x000fea0003800000 */
[----:B------:R0:W-:Y:S01]  /*0c70*/  UTMACMDFLUSH ;  /* 0x00000000000079b7 */ /* 0x0001e20000000000 */
[----:B------:R-:W-:Y:S05]  /*0c80*/  @P0 BRA `(.L_x_29) ;  /* 0x0000000000040947 */ /* 0x000fea0003800000 */
[----:B------:R-:W-:-:S04]  /*0c90*/  DEPBAR.LE SB0, 0x0 ;  /* 0x000080000000791a */ /* 0x000fc80000000000 */
.L_x_29:
[----:B------:R-:W-:Y:S05]  /*0ca0*/  WARPSYNC.ALL ;  /* 0x0000000000007948 */ /* 0x000fea0003800000 */
[----:B---3--:R-:W-:Y:S06]  /*0cb0*/  BAR.SYNC.DEFER_BLOCKING 0x0 ;  /* 0x0000000000007b1d */ /* 0x008fec0000010000 */
[----:B------:R-:W-:Y:S02]  /*0cc0*/  BSSY B3, `(.L_x_30) ;  /* 0x000000b000037945 */ /* 0x000fe40003800000 */
[----:B------:R-:W-:Y:S06]  /*0cd0*/  BAR.SYNC.DEFER_BLOCKING 0x0 ;  /* 0x0000000000007b1d */ /* 0x000fec0000010000 */
[----:B------:R3:W-:Y:S01]  /*0ce0*/  @!P0 STS [R11], RZ ;  /* 0x000000ff0b008388 */ /* 0x0007e20000000800 */
[----:B------:R-:W-:Y:S01]  /*0cf0*/  NOP ;  /* 0x0000000000007918 */ /* 0x000fe20000000000 */
[----:B------:R-:W-:Y:S05]  /*0d00*/  @P2 BRA `(.L_x_31) ;  /* 0x0000000000182947 */ /* 0x000fea0003800000 */
[----:B--2-4-:R-:W2:Y:S01]  /*0d10*/  LDS R4, [UR12+0x8] ;  /* 0x0000080cff047984 */ /* 0x014ea20008000800 */
[----:B---3-5:R-:W3:Y:S01]  /*0d20*/  LDC.64 R10, c[0x0][0x220] ;  /* 0x00008800ff0a7b82 */ /* 0x028ee20000000a00 */
[----:B------:R-:W-:Y:S02]  /*0d30*/  IMAD.MOV.U32 R5, RZ, RZ, 0x70 ;  /* 0x00000070ff057424 */ /* 0x000fe400078e00ff */
[----:B---3--:R3:W-:Y:S03]  /*0d40*/  STS.64 [UR12], R10 ;  /* 0x0000000aff007988 */ /* 0x0087e60008000a0c */
[----:B--2---:R-:W-:-:S05]  /*0d50*/  LOP3.LUT R4, R4, 0x10, R5, 0xd8, !PT ;  /* 0x0000001004047812 */ /* 0x004fca00078ed805 */
[----:B------:R3:W-:Y:S02]  /*0d60*/  STS [UR12+0x8], R4 ;  /* 0x00000804ff007988 */ /* 0x0007e4000800080c */
.L_x_31:
[----:B--2---:R-:W-:Y:S05]  /*0d70*/  BSYNC B3 ;  /* 0x0000000000037941 */ /* 0x004fea0003800000 */
.L_x_30:
[----:B------:R-:W-:Y:S04]  /*0d80*/  BSSY B4, `(.L_x_32) ;  /* 0x0000011000047945 */ /* 0x000fe80003800000 */
[----:B------:R-:W-:Y:S04]  /*0d90*/  BSSY B3, `(.L_x_33) ;  /* 0x000000e000037945 */ /* 0x000fe80003800000 */
[----:B------:R-:W-:Y:S05]  /*0da0*/  @P2 BRA `(.L_x_34) ;  /* 0x0000000000242947 */ /* 0x000fea0003800000 */
[----:B---34-:R-:W2:Y:S01]  /*0db0*/  LDS R4, [UR12+0x34] ;  /* 0x0000340cff047984 */ /* 0x018ea20008000800 */
[----:B------:R-:W-:-:S05]  /*0dc0*/  IMAD.MOV.U32 R5, RZ, RZ, 0x3f000000 ;  /* 0x3f000000ff057424 */ /* 0x000fca00078e00ff */
[----:B--2---:R-:W-:-:S05]  /*0dd0*/  LOP3.LUT R4, R4, 0xff000000, R5, 0xb8, !PT ;  /* 0xff00000004047812 */ /* 0x004fca00078eb805 */
[----:B------:R2:W-:Y:S01]  /*0de0*/  STS [UR12+0x34], R4 ;  /* 0x00003404ff007988 */ /* 0x0005e2000800080c */
[----:B------:R-:W-:Y:S05]  /*0df0*/  @P2 BRA `(.L_x_35) ;  /* 0x00000000001c2947 */ /* 0x000fea0003800000 */
[----:B--2---:R-:W2:Y:S01]  /*0e00*/  LDS R4, [UR12+0x38] ;  /* 0x0000380cff047984 */ /* 0x004ea20008000800 */
[----:B------:R-:W-:-:S05]  /*0e10*/  IMAD.MOV.U32 R5, RZ, RZ, 0x3f ;  /* 0x0000003fff057424 */ /* 0x000fca00078e00ff */
[----:B--2---:R-:W-:-:S05]  /*0e20*/  LOP3.LUT R4, R4, 0xff, R5, 0xb8, !PT ;  /* 0x000000ff04047812 */ /* 0x004fca00078eb805 */
[----:B------:R2:W-:Y:S02]  /*0e30*/  STS [UR12+0x38], R4 ;  /* 0x00003804ff007988 */ /* 0x0005e4000800080c */
.L_x_34:
[----:B------:R-:W-:Y:S05]  /*0e40*/  @P2 BREAK B3 ;  /* 0x0000000000032942 */ /* 0x000fea0003800000 */
[----:B------:R-:W-:Y:S05]  /*0e50*/  @P2 BRA `(.L_x_36) ;  /* 0x00000000000c2947 */ /* 0x000fea0003800000 */
[----:B------:R1:W-:Y:S02]  /*0e60*/  STS [UR12+0x20], R3 ;  /* 0x00002003ff007988 */ /* 0x0003e4000800080c */
.L_x_35:
[----:B------:R-:W-:Y:S05]  /*0e70*/  BSYNC B3 ;  /* 0x0000000000037941 */ /* 0x000fea0003800000 */
.L_x_33:
[----:B------:R1:W-:Y:S02]  /*0e80*/  @!P2 STS [UR12+0x24], R2 ;  /* 0x00002402ff00a988 */ /* 0x0003e4000800080c */
.L_x_36:
[----:B------:R-:W-:Y:S05]  /*0e90*/  BSYNC B4 ;  /* 0x0000000000047941 */ /* 0x000fea0003800000 */
.L_x_32:
[----:B------:R-:W-:Y:S05]  /*0ea0*/  WARPSYNC.ALL ;  /* 0x0000000000007948 */ /* 0x000fea0003800000 */
[----:B------:R-:W-:Y:S04]  /*0eb0*/  BSSY B4, `(.L_x_37) ;  /* 0x000000e000047945 */ /* 0x000fe80003800000 */
[----:B------:R-:W-:Y:S05]  /*0ec0*/  @P2 BRA `(.L_x_38) ;  /* 0x0000000000302947 */ /* 0x000fea0003800000 */
[----:B-1----:R-:W1:Y:S01]  /*0ed0*/  LDS R3, [UR12+0x34] ;  /* 0x0000340cff037984 */ /* 0x002e620008000800 */
[----:B--234-:R-:W2:Y:S03]  /*0ee0*/  LDC.64 R4, c[0x0][0x248] ;  /* 0x00009200ff047b82 */ /* 0x01cea60000000a00 */
        /* <DEDUP_REMOVED lines=10> */
.L_x_38:
[----:B------:R-:W-:Y:S05]  /*0f90*/  BSYNC B4 ;  /* 0x0000000000047941 */ /* 0x000fea0003800000 */
.L_x_37:
[----:B------:R-:W-:Y:S04]  /*0fa0*/  BSSY B4, `(.L_x_39) ;  /* 0x000001a000047945 */ /* 0x000fe80003800000 */
[----:B------:R-:W-:Y:S04]  /*0fb0*/  BSSY B5, `(.L_x_40) ;  /* 0x0000015000057945 */ /* 0x000fe80003800000 */
[----:B------:R-:W-:Y:S05]  /*0fc0*/  @P2 BRA `(.L_x_41) ;  /* 0x0000000000202947 */ /* 0x000fea0003800000 */
[----:B-12---:R-:W1:Y:S02]  /*0fd0*/  LDS R2, [UR12+0x34] ;  /* 0x0000340cff027984 */ /* 0x006e640008000800 */
[----:B-1----:R-:W-:-:S05]  /*0fe0*/  LOP3.LUT R2, R2, 0x38, RZ, 0xb8, !PT ;  /* 0x0000003802027812 */ /* 0x002fca00078eb8ff */
[----:B------:R1:W-:Y:S01]  /*0ff0*/  STS [UR12+0x34], R2 ;  /* 0x00003402ff007988 */ /* 0x0003e2000800080c */
[----:B------:R-:W-:Y:S05]  /*1000*/  @P2 BRA `(.L_x_42) ;  /* 0x0000000000202947 */ /* 0x000fea0003800000 */
[----:B-1----:R-:W1:Y:S01]  /*1010*/  LDS R2, [UR12+0x8] ;  /* 0x0000080cff027984 */ /* 0x002e620008000800 */
[----:B------:R-:W-:-:S05]  /*1020*/  IMAD.MOV.U32 R3, RZ, RZ, 0x780 ;  /* 0x00000780ff037424 */ /* 0x000fca00078e00ff */
[----:B-1----:R-:W-:-:S05]  /*1030*/  LOP3.LUT R2, R2, 0x300, R3, 0xd8, !PT ;  /* 0x0000030002027812 */ /* 0x002fca00078ed803 */
[----:B------:R1:W-:Y:S02]  /*1040*/  STS [UR12+0x8], R2 ;  /* 0x00000802ff007988 */ /* 0x0003e4000800080c */
.L_x_41:
[----:B------:R-:W-:Y:S05]  /*1050*/  @P2 BRA `(.L_x_43) ;  /* 0x0000000000282947 */ /* 0x000fea0003800000 */
[----:B-12---:R-:W1:Y:S02]  /*1060*/  LDS R2, [UR12+0x8] ;  /* 0x0000080cff027984 */ /* 0x006e640008000800 */
[----:B-1----:R-:W-:-:S05]  /*1070*/  LOP3.LUT R2, R2, 0x1800, RZ, 0xb8, !PT ;  /* 0x0000180002027812 */ /* 0x002fca00078eb8ff */
[----:B------:R2:W-:Y:S02]  /*1080*/  STS [UR12+0x8], R2 ;  /* 0x00000802ff007988 */ /* 0x0005e4000800080c */
.L_x_42:
[----:B------:R-:W-:Y:S05]  /*1090*/  @P2 BREAK B5 ;  /* 0x0000000000052942 */ /* 0x000fea0003800000 */
[----:B------:R-:W-:Y:S05]  /*10a0*/  @P2 BRA `(.L_x_44) ;  /* 0x0000000000242947 */ /* 0x000fea0003800000 */
[----:B-12---:R-:W1:Y:S01]  /*10b0*/  LDS R2, [UR12+0x8] ;  /* 0x0000080cff027984 */ /* 0x006e620008000800 */
[----:B------:R-:W-:-:S05]  /*10c0*/  IMAD.MOV.U32 R3, RZ, RZ, 0x6000 ;  /* 0x00006000ff037424 */ /* 0x000fca00078e00ff */
[----:B-1----:R-:W-:-:S04]  /*10d0*/  LOP3.LUT R2, R2, 0x6000, R3, 0xd8, !PT ;  /* 0x0000600002027812 */ /* 0x002fc800078ed803 */
[----:B------:R-:W-:-:S05]  /*10e0*/  LOP3.LUT R2, R2, 0x400000, RZ, 0xb8, !PT ;  /* 0x0040000002027812 */ /* 0x000fca00078eb8ff */
[----:B------:R1:W-:Y:S02]  /*10f0*/  STS [UR12+0x8], R2 ;  /* 0x00000802ff007988 */ /* 0x0003e4000800080c */
.L_x_43:
[----:B------:R-:W-:Y:S05]  /*1100*/  BSYNC B5 ;  /* 0x0000000000057941 */ /* 0x000fea0003800000 */
.L_x_40:
[----:B-12---:R-:W1:Y:S02]  /*1110*/  @!P2 LDS R2, [UR12+0x8] ;  /* 0x0000080cff02a984 */ /* 0x006e640008000800 */
[----:B-1----:R-:W-:-:S05]  /*1120*/  @!P2 LOP3.LUT R2, R2, 0x8000, RZ, 0xb8, !PT ;  /* 0x000080000202a812 */ /* 0x002fca00078eb8ff */
[----:B------:R1:W-:Y:S02]  /*1130*/  @!P2 STS [UR12+0x8], R2 ;  /* 0x00000802ff00a988 */ /* 0x0003e4000800080c */
.L_x_44:
[----:B------:R-:W-:Y:S05]  /*1140*/  BSYNC B4 ;  /* 0x0000000000047941 */ /* 0x000fea0003800000 */
.L_x_39:
[----:B------:R-:W-:Y:S05]  /*1150*/  WARPSYNC.ALL ;  /* 0x0000000000007948 */ /* 0x000fea0003800000 */
[----:B------:R-:W-:Y:S01]  /*1160*/  UIADD3 UR5, UR5, 0x100, URZ ;  /* 0x0000010005057890 */ /* 0x000fe2000fffe03f */
[----:B------:R-:W-:Y:S02]  /*1170*/  ISETP.GE.AND P1, PT, R8, 0x1, PT ;  /* 0x000000010800780c */ /* 0x000fe40003f26270 */
[----:B------:R-:W-:Y:S02]  /*1180*/  CS2R R24, SRZ ;  /* 0x0000000000187805 */ /* 0x000fe4000001ff00 */
[----:B------:R-:W-:Y:S01]  /*1190*/  CS2R R26, SRZ ;  /* 0x00000000001a7805 */ /* 0x000fe2000001ff00 */
[----:B------:R-:W-:Y:S01]  /*11a0*/  UIADD3 UR28, UP0, UR5, UR28, URZ ;  /* 0x0000001c051c7290 */ /* 0x000fe2000ff1e03f */
[----:B------:R-:W-:-:S02]  /*11b0*/  CS2R R28, SRZ ;  /* 0x00000000001c7805 */ /* 0x000fc4000001ff00 */
[----:B------:R-:W-:Y:S01]  /*11c0*/  CS2R R30, SRZ ;  /* 0x00000000001e7805 */ /* 0x000fe2000001ff00 */
[----:B------:R-:W-:Y:S01]  /*11d0*/  IMAD.MOV.U32 R32, RZ, RZ, RZ ;  /* 0x000000ffff207224 */ /* 0x000fe200078e00ff */
[----:B------:R-:W-:Y:S01]  /*11e0*/  ULEA.HI.X.SX32 UR29, UR5, UR29, 0x1, UP0 ;  /* 0x0000001d051d7291 */ /* 0x000fe200080f0e3f */
[----:B------:R-:W-:Y:S11]  /*11f0*/  @P0 BRA `(.L_x_45) ;  /* 0x0000000000280947 */ /* 0x000ff60003800000 */
[----:B-12---:R-:W3:Y:S01]  /*1200*/  S2R R2, SR_LANEID ;  /* 0x0000000000027919 */ /* 0x006ee20000000000 */
[----:B------:R-:W-:Y:S05]  /*1210*/  WARPSYNC.ALL ;  /* 0x0000000000007948 */ /* 0x000fea0003800000 */
[----:B---34-:R-:W-:-:S05]  /*1220*/  IMAD.SHL.U32 R4, R2, 0x4, RZ ;  /* 0x0000000402047824 */ /* 0x018fca00078e00ff */
[----:B------:R-:W1:Y:S01]  /*1230*/  LDS R5, [R4+UR12] ;  /* 0x0000000c04057984 */ /* 0x000e620008000800 */
[----:B------:R-:W-:-:S05]  /*1240*/  IADD3 R2, P3, R4, UR28, RZ ;  /* 0x0000001c04027c10 */ /* 0x000fca000ff7e0ff */
[----:B------:R-:W-:-:S05]  /*1250*/  IMAD.X R3, RZ, RZ, UR29, P3 ;  /* 0x0000001dff037e24 */ /* 0x000fca00098e06ff */
[----:B-1----:R1:W2:Y:S01]  /*1260*/  ATOMG.E.EXCH.STRONG.GPU PT, RZ, [R2], R5 ;  /* 0x0000000502ff73a8 */ /* 0x0022a200041ee100 */
[----:B------:R-:W-:-:S04]  /*1270*/  DEPBAR {5,4,3,2,1,0} ;  /* 0x0000003f0000791a */ /* 0x000fc80000000000 */
[----:B------:R1:W-:Y:S01]  /*1280*/  UTMACCTL.IV [UR28] ;  /* 0x000000001c0079b9 */ /* 0x0003e20008000000 */
[----:B------:R-:W-:Y:S01]  /*1290*/  NOP ;  /* 0x0000000000007918 */ /* 0x000fe20000000000 */
.L_x_45:
[----:B------:R-:W-:Y:S05]  /*12a0*/  @P0 BRA `(.L_x_46) ;  /* 0x00000000000c0947 */ /* 0x000fea0003800000 */
[----:B------:R0:W-:Y:S01]  /*12b0*/  UTMACMDFLUSH ;  /* 0x00000000000079b7 */ /* 0x0001e20000000000 */
[----:B------:R-:W-:Y:S05]  /*12c0*/  @P0 BRA `(.L_x_46) ;  /* 0x0000000000040947 */ /* 0x000fea0003800000 */
[----:B------:R-:W-:-:S04]  /*12d0*/  DEPBAR.LE SB0, 0x0 ;  /* 0x000080000000791a */ /* 0x000fc80000000000 */
.L_x_46:
[----:B------:R-:W-:Y:S05]  /*12e0*/  WARPSYNC.ALL ;  /* 0x0000000000007948 */ /* 0x000fea0003800000 */
[----:B--2---:R-:W-:Y:S01]  /*12f0*/  BAR.SYNC.DEFER_BLOCKING 0x0 ;  /* 0x0000000000007b1d */ /* 0x004fe20000010000 */
[----:B------:R-:W-:Y:S01]  /*1300*/  USHF.L.U32 UR23, UR30, 0x6, URZ ;  /* 0x000000061e177899 */ /* 0x000fe2000800063f */
[----:B------:R-:W-:Y:S01]  /*1310*/  IMAD.MOV.U32 R33, RZ, RZ, RZ ;  /* 0x000000ffff217224 */ /* 0x000fe200078e00ff */
[----:B------:R-:W-:Y:S01]  /*1320*/  USHF.L.U32 UR27, UR15, 0x6, URZ ;  /* 0x000000060f1b7899 */ /* 0x000fe2000800063f */
[----:B------:R-:W-:Y:S02]  /*1330*/  CS2R R34, SRZ ;  /* 0x0000000000227805 */ /* 0x000fe4000001ff00 */
[----:B------:R-:W-:Y:S01]  /*1340*/  CS2R R36, SRZ ;  /* 0x0000000000247805 */ /* 0x000fe2000001ff00 */
[----:B------:R-:W-:Y:S01]  /*1350*/  VOTEU.ALL UP0, P2 ;  /* 0x00000000003f7886 */ /* 0x000fe20001000000 */
[----:B------:R-:W-:Y:S01]  /*1360*/  UMOV UR6, 0x1 ;  /* 0x0000000100067882 */ /* 0x000fe20000000000 */
[----:B------:R-:W-:Y:S01]  /*1370*/  VOTEU.ALL UP1, P2 ;  /* 0x00000000003f7886 */ /* 0x000fe20001020000 */
[----:B------:R-:W-:Y:S01]  /*1380*/  VOTEU.ALL UP2, P2 ;  /* 0x00000000003f7886 */ /* 0x000fe20001040000 */
[----:B------:R-:W-:Y:S01]  /*1390*/  CS2R R38, SRZ ;  /* 0x0000000000267805 */ /* 0x000fe2000001ff00 */
[----:B------:R-:W-:-:S04]  /*13a0*/  @!UP0 UIADD3 UR8, -UR6, 0x100000, URZ ;  /* 0x0010000006088890 */ /* 0x000fc8000fffe13f */
[----:B------:R-:W-:Y:S02]  /*13b0*/  @!UP0 USHF.L.U32 UR9, UR8, 0xb, URZ ;  /* 0x0000000b08098899 */ /* 0x000fe4000800063f */
[----:B------:R-:W-:Y:S01]  /*13c0*/  @!UP0 USHF.L.U32 UR8, UR8, 0x1, URZ ;  /* 0x0000000108088899 */ /* 0x000fe2000800063f */
        /* <DEDUP_REMOVED lines=9> */
[----:B------:R-:W-:Y:S01]  /*1460*/  VOTEU.ALL UP0, P2 ;  /* 0x00000000003f7886 */ /* 0x000fe20001000000 */
[----:B------:R-:W-:Y:S02]  /*1470*/  CS2R R46, SRZ ;  /* 0x00000000002e7805 */ /* 0x000fe4000001ff00 */
[----:B------:R-:W-:Y:S02]  /*1480*/  CS2R R48, SRZ ;  /* 0x0000000000307805 */ /* 0x000fe4000001ff00 */
[----:B------:R-:W-:Y:S02]  /*1490*/  CS2R R50, SRZ ;  /* 0x0000000000327805 */ /* 0x000fe4000001ff00 */
[----:B------:R-:W-:-:S02]  /*14a0*/  CS2R R52, SRZ ;  /* 0x0000000000347805 */ /* 0x000fc4000001ff00 */
[----:B------:R-:W-:Y:S01]  /*14b0*/  CS2R R54, SRZ ;  /* 0x0000000000367805 */ /* 0x000fe2000001ff00 */
[----:B------:R-:W2:Y:S02]  /*14c0*/  FENCE.VIEW.ASYNC.S ;  /* 0x00000000000073c6 */ /* 0x000ea40000000000 */
[----:B--2---:R2:W4:Y:S02]  /*14d0*/  @!UP0 SYNCS.EXCH.64 URZ, [UR12+0x18000], UR8 ;  /* 0x018000080c3f85b2 */ /* 0x0045240008000100 */
[----:B----4-:R-:W-:Y:S06]  /*14e0*/  BAR.SYNC.DEFER_BLOCKING 0x0 ;  /* 0x0000000000007b1d */ /* 0x010fec0000010000 */
[----:B------:R2:W4:Y:S02]  /*14f0*/  @!UP1 SYNCS.EXCH.64 URZ, [UR12+0x18008], UR10 ;  /* 0x0180080a0c3f95b2 */ /* 0x0005240008000100 */
[----:B----4-:R-:W-:Y:S06]  /*1500*/  BAR.SYNC.DEFER_BLOCKING 0x0 ;  /* 0x0000000000007b1d */ /* 0x010fec0000010000 */
[----:B------:R2:W4:Y:S01]  /*1510*/  @!UP2 SYNCS.EXCH.64 URZ, [UR12+0x18010], UR6 ;  /* 0x018010060c3fa5b2 */ /* 0x0005220008000100 */
[----:B------:R-:W-:Y:S05]  /*1520*/  @!P1 BRA `(.L_x_47) ;  /* 0x0000000400949947 */ /* 0x000fea0003800000 */
[----:B-1----:R-:W-:Y:S02]  /*1530*/  SHF.R.U32.HI R2, RZ, 0x5, R0 ;  /* 0x00000005ff027819 */ /* 0x002fe40000011600 */
[----:B------:R-:W-:Y:S02]  /*1540*/  CS2R R24, SRZ ;  /* 0x0000000000187805 */ /* 0x000fe4000001ff00 */
[----:B------:R-:W-:Y:S02]  /*1550*/  CS2R R26, SRZ ;  /* 0x00000000001a7805 */ /* 0x000fe4000001ff00 */
[----:B------:R-:W-:Y:S02]  /*1560*/  CS2R R28, SRZ ;  /* 0x00000000001c7805 */ /* 0x000fe4000001ff00 */
[----:B------:R-:W-:Y:S02]  /*1570*/  R2UR UR13, R2 ;  /* 0x00000000020d72ca */ /* 0x000fe400000e0000 */
[----:B------:R-:W-:-:S02]  /*1580*/  CS2R R30, SRZ ;  /* 0x00000000001e7805 */ /* 0x000fc4000001ff00 */
[----:B------:R-:W-:Y:S02]  /*1590*/  CS2R R32, SRZ ;  /* 0x0000000000207805 */ /* 0x000fe4000001ff00 */
[----:B------:R-:W-:Y:S02]  /*15a0*/  CS2R R34, SRZ ;  /* 0x0000000000227805 */ /* 0x000fe4000001ff00 */
[----:B------:R-:W-:Y:S02]  /*15b0*/  CS2R R36, SRZ ;  /* 0x0000000000247805 */ /* 0x000fe4000001ff00 */
[----:B------:R-:W-:Y:S02]  /*15c0*/  CS2R R38, SRZ ;  /* 0x0000000000267805 */ /* 0x000fe4000001ff00 */
[----:B------:R-:W-:Y:S02]  /*15d0*/  CS2R R40, SRZ ;  /* 0x0000000000287805 */ /* 0x000fe4000001ff00 */
[----:B------:R-:W-:-:S02]  /*15e0*/  CS2R R42, SRZ ;  /* 0x00000000002a7805 */ /* 0x000fc4000001ff00 */
[----:B------:R-:W-:Y:S02]  /*15f0*/  CS2R R44, SRZ ;  /* 0x00000000002c7805 */ /* 0x000fe4000001ff00 */
[----:B------:R-:W-:Y:S02]  /*1600*/  CS2R R46, SRZ ;  /* 0x00000000002e7805 */ /* 0x000fe4000001ff00 */
[----:B------:R-:W-:Y:S02]  /*1610*/  CS2R R48, SRZ ;  /* 0x0000000000307805 */ /* 0x000fe4000001ff00 */
[----:B------:R-:W-:Y:S02]  /*1620*/  CS2R R50, SRZ ;  /* 0x0000000000327805 */ /* 0x000fe4000001ff00 */
[----:B------:R-:W-:Y:S02]  /*1630*/  CS2R R52, SRZ ;  /* 0x0000000000347805 */ /* 0x000fe4000001ff00 */
[----:B------:R-:W-:Y:S01]  /*1640*/  CS2R R54, SRZ ;  /* 0x0000000000367805 */ /* 0x000fe2000001ff00 */
[----:B------:R-:W-:Y:S01]  /*1650*/  UMOV UR5, URZ ;  /* 0x0000003f00057c82 */ /* 0x000fe20008000000 */
[----:B--2---:R-:W-:-:S05]  /*1660*/  UMOV UR6, URZ ;  /* 0x0000003f00067c82 */ /* 0x004fca0008000000 */
.L_x_49:
[----:B----4-:R-:W-:Y:S01]  /*1670*/  BAR.SYNC.DEFER_BLOCKING 0x0 ;  /* 0x0000000000007b1d */ /* 0x010fe20000010000 */
[----:B------:R-:W-:Y:S01]  /*1680*/  ULEA UR14, UR5, UR12, 0x3 ;  /* 0x0000000c050e7291 */ /* 0x000fe2000f8e183f */
[----:B------:R-:W-:Y:S01]  /*1690*/  @!P2 IMAD.MOV.U32 R2, RZ, RZ, 0x8000 ;  /* 0x00008000ff02a424 */ /* 0x000fe200078e00ff */
[----:B------:R-:W-:Y:S01]  /*16a0*/  ELECT P0, URZ, PT ;  /* 0x00000000003f782f */ /* 0x000fe20003800000 */
[----:B------:R-:W-:-:S03]  /*16b0*/  ULEA UR7, UR5, UR12, 0xe ;  /* 0x0000000c05077291 */ /* 0x000fc6000f8e703f */
[----:B------:R-:W-:Y:S01]  /*16c0*/  ISETP.LT.U32.AND P0, PT, R6, 0x40, P0 ;  /* 0x000000400600780c */ /* 0x000fe20000701070 */
[----:B------:R-:W-:Y:S01]  /*16d0*/  ULOP3.LUT UR22, UR13, 0x1, URZ, 0xc0, !UPT ;  /* 0x000000010d167892 */ /* 0x000fe2000f8ec03f */
[----:B------:R-:W-:-:S03]  /*16e0*/  ELECT P1, URZ, PT ;  /* 0x00000000003f782f */ /* 0x000fc60003820000 */
[----:B------:R-:W-:Y:S02]  /*16f0*/  ULEA UR20, UR22, UR7, 0xd ;  /* 0x0000000716147291 */ /* 0x000fe4000f8e683f */
[----:B------:R-:W-:Y:S01]  /*1700*/  ULEA UR22, UR22, UR6, 0x6 ;  /* 0x0000000616167291 */ /* 0x000fe2000f8e303f */
[----:B------:R-:W-:-:S05]  /*1710*/  ISETP.LT.U32.AND P1, PT, R6, 0x40, P1 ;  /* 0x000000400600780c */ /* 0x000fca0000f21070 */
[----:B------:R-:W-:Y:S01]  /*1720*/  VOTEU.ANY UP0, P0 ;  /* 0x00000000003f7886 */ /* 0x000fe20000000100 */
[----:B------:R-:W-:Y:S01]  /*1730*/  VOTEU.ANY UP2, P0 ;  /* 0x00000000003f7886 */ /* 0x000fe20000040100 */
[----:B------:R-:W-:Y:S01]  /*1740*/  UMOV UR26, UR22 ;  /* 0x00000016001a7c82 */ /* 0x000fe20008000000 */
[----:B------:R1:W-:Y:S01]  /*1750*/  @!P2 SYNCS.ARRIVE.TRANS64 RZ, [UR14+0x18000], R2 ;  /* 0x01800002ffffa9a7 */ /* 0x0003e2000800000e */
[----:B------:R2:W-:Y:S06]  /*1760*/  MEMBAR.ALL.CTA ;  /* 0x0000000000007992 */ /* 0x0005ec0000008000 */
[----:B--2---:R-:W2:Y:S01]  /*1770*/  FENCE.VIEW.ASYNC.S ;  /* 0x00000000000073c6 */ /* 0x004ea20000000000 */
[----:B------:R-:W-:Y:S01]  /*1780*/  @UP0 UIADD3 UR21, UR14, 0x18000, URZ ;  /* 0x000180000e150890 */ /* 0x000fe2000fffe03f */
[----:B------:R-:W-:Y:S01]  /*1790*/  @UP0 UMOV UR8, UR16 ;  /* 0x0000001000080c82 */ /* 0x000fe20008000000 */
[----:B------:R-:W-:Y:S01]  /*17a0*/  @UP0 UMOV UR9, UR17 ;  /* 0x0000001100090c82 */ /* 0x000fe20008000000 */
[----:B--2---:R-:W-:Y:S01]  /*17b0*/  VOTEU.ANY UP1, P1 ;  /* 0x00000000003f7886 */ /* 0x004fe20000820100 */
[----:B------:R-:W-:Y:S01]  /*17c0*/  VOTEU.ANY UP3, P1 ;  /* 0x00000000003f7886 */ /* 0x000fe20000860100 */
[----:B-1----:R-:W-:-:S03]  /*17d0*/  IMAD.U32 R2, RZ, RZ, UR4 ;  /* 0x00000004ff027e24 */ /* 0x002fc6000f8e00ff */
[----:B------:R-:W-:Y:S02]  /*17e0*/  @UP1 UIADD3 UR24, UR20, 0xc000, URZ ;  /* 0x0000c00014181890 */ /* 0x000fe4000fffe03f */
[----:B------:R-:W-:Y:S01]  /*17f0*/  @UP1 UIADD3 UR25, UR14, 0x18000, URZ ;  /* 0x000180000e191890 */ /* 0x000fe2000fffe03f */
[----:B------:R-:W-:Y:S01]  /*1800*/  SHF.L.U32 R2, R2, 0x1f, RZ ;  /* 0x0000001f02027819 */ /* 0x000fe200000006ff */
[----:B------:R-:W-:Y:S01]  /*1810*/  @UP1 UMOV UR10, UR18 ;  /* 0x00000012000a1c82 */ /* 0x000fe20008000000 */
[----:B------:R-:W-:Y:S01]  /*1820*/  @UP1 UMOV UR11, UR19 ;  /* 0x00000013000b1c82 */ /* 0x000fe20008000000 */
[----:B------:R-:W-:Y:S06]  /*1830*/  BAR.SYNC.DEFER_BLOCKING 0x0 ;  /* 0x0000000000007b1d */ /* 0x000fec0000010000 */
[----:B------:R1:W-:Y:S02]  /*1840*/  @UP2 UTMALDG.2D [UR20], [UR8] ;  /* 0x00000014080025b4 */ /* 0x0003e40008008000 */
[----:B------:R-:W-:Y:S06]  /*1850*/  BAR.SYNC.DEFER_BLOCKING 0x0 ;  /* 0x0000000000007b1d */ /* 0x000fec0000010000 */
[----:B------:R1:W-:Y:S02]  /*1860*/  @UP3 UTMALDG.2D [UR24], [UR10] ;  /* 0x000000180a0035b4 */ /* 0x0003e40008008000 */
[----:B------:R-:W-:Y:S06]  /*1870*/  BAR.SYNC.DEFER_BLOCKING 0x0 ;  /* 0x0000000000007b1d */ /* 0x000fec0000010000 */
[----:B------:R-:W2:Y:S02]  /*1880*/  SYNCS.PHASECHK.TRANS64.TRYWAIT P0, [UR14+0x18000], R2 ;  /* 0x01800002ff0075a7 */ /* 0x000ea4000800014e */
[----:B-12---:R-:W-:Y:S05]  /*1890*/  @!P0 BRA `(.L_x_48) ;  /* 0x0000000400a08947 */ /* 0x006fea0003800000 */
.L_x_50:
[----:B------:R-:W-:Y:S01]  /*18a0*/  UIADD3 UR8, UR7, 0xc000, URZ ;  /* 0x0000c00007087890 */ /* 0x000fe2000fffe03f */
[----:B------:R-:W-:Y:S02]  /*18b0*/  WARPGROUP.DEPBAR.LE gsb0, 0x0 ;  /* 0x00008000000079c5 */ /* 0x000fe40000010000 */
[----:B------:R-:W-:Y:S01]  /*18c0*/  USHF.R.U32.HI UR7, URZ, 0x4, UR7 ;  /* 0x000000043f077899 */ /* 0x000fe20008011607 */
[----:B------:R-:W-:Y:S01]  /*18d0*/  WARPGROUP.ARRIVE ;  /* 0x00000000000079c5 */ /* 0x000fe20000000000 */
[----:B------:R-:W-:Y:S01]  /*18e0*/  USHF.R.U32.HI UR10, URZ, 0x4, UR8 ;  /* 0x000000043f0a7899 */ /* 0x000fe20008011608 */
[----:B------:R-:W1:Y:S01]  /*18f0*/  LDC R2, c[0x0][0x230] ;  /* 0x00008c00ff027b82 */ /* 0x000e620000000800 */
[----:B------:R-:W-:Y:S02]  /*1900*/  USGXT.U32 UR8, UR7, 0xe ;  /* 0x0000000e0708789a */ /* 0x000fe40008000000 */
[----:B------:R-:W-:Y:S01]  /*1910*/  USGXT.U32 UR10, UR10, 0xe ;  /* 0x0000000e0a0a789a */ /* 0x000fe20008000000 */
[----:B------:R-:W-:Y:S01]  /*1920*/  UMOV UR9, 0x40000040 ;  /* 0x4000004000097882 */ /* 0x000fe20000000000 */
[----:B------:R-:W-:Y:S01]  /*1930*/  UMOV UR11, 0x40000040 ;  /* 0x40000040000b7882 */ /* 0x000fe20000000000 */
[----:B------:R-:W-:Y:S01]  /*1940*/  UMOV UR7, URZ ;  /* 0x0000003f00077c82 */ /* 0x000fe20008000000 */
[----:B------:R-:W-:-:S02]  /*1950*/  UIADD3 UR6, UR6, 0x80, URZ ;  /* 0x0000008006067890 */ /* 0x000fc4000fffe03f */
[----:B------:R-:W-:-:S03]  /*1960*/  UIADD3 UR5, UR5, 0x1, URZ ;  /* 0x0000000105057890 */ /* 0x000fc6000fffe03f */
[----:B------:R-:W-:Y:S01]  /*1970*/  HGMMA.64x64x16.F32 R24, gdesc[UR8], R24 ;  /* 0x00e00000081879f0 */ /* 0x000fe20008700818 */
[----:B------:R-:W-:Y:S02]  /*1980*/  UIADD3 UR11, UP0, UR8, 0x2, URZ ;  /* 0x00000002080b7890 */ /* 0x000fe4000ff1e03f */
[----:B------:R-:W-:Y:S01]  /*1990*/  UIADD3 UR10, UP1, UR10, 0x2, URZ ;  /* 0x000000020a0a7890 */ /* 0x000fe2000ff3e03f */
[----:B------:R-:W-:Y:S01]  /*19a0*/  UMOV UR8, URZ ;  /* 0x0000003f00087c82 */ /* 0x000fe20008000000 */
[----:B------:R-:W-:Y:S02]  /*19b0*/  UIADD3.X UR9, UR7, 0x40000040, URZ, UP0, !UPT ;  /* 0x4000004007097890 */ /* 0x000fe400087fe43f */
[----:B------:R-:W-:Y:S02]  /*19c0*/  UIADD3.X UR7, UR8, 0x40000040, URZ, UP1, !UPT ;  /* 0x4000004008077890 */ /* 0x000fe40008ffe43f */
[----:B------:R-:W-:Y:S01]  /*19d0*/  UISETP.NE.U32.AND UP0, UPT, UR5, 0x3, UPT ;  /* 0x000000030500788c */ /* 0x000fe2000bf05070 */
[----:B------:R-:W-:Y:S01]  /*19e0*/  UMOV UR8, UR11 ;  /* 0x0000000b00087c82 */ /* 0x000fe20008000000 */
[----:B-1----:R-:W-:Y:S01]  /*19f0*/  ISETP.LE.AND P0, PT, R2, UR6, PT ;  /* 0x0000000602007c0c */ /* 0x002fe2000bf03270 */
[----:B------:R-:W-:-:S02]  /*1a00*/  UIADD3.64 UR32, UR8, 0x2, URZ ;  /* 0x0000000208207897 */ /* 0x000fc4000fffe03f */
[----:B------:R-:W-:Y:S01]  /*1a10*/  UMOV UR11, UR7 ;  /* 0x00000007000b7c82 */ /* 0x000fe20008000000 */
[----:B------:R-:W-:Y:S02]  /*1a20*/  USEL UR7, URZ, 0x1, UP0 ;  /* 0x000000013f077887 */ /* 0x000fe40008000000 */
[----:B------:R-:W-:Y:S02]  /*1a30*/  UIADD3.64 UR34, UR10, 0x2, URZ ;  /* 0x000000020a227897 */ /* 0x000fe4000fffe03f */
[----:B------:R-:W-:Y:S02]  /*1a40*/  USEL UR5, UR5, URZ, UP0 ;  /* 0x0000003f05057287 */ /* 0x000fe40008000000 */
[----:B------:R-:W-:Y:S01]  /*1a50*/  ULOP3.LUT UR4, UR4, UR7, URZ, 0x3c, !UPT ;  /* 0x0000000704047292 */ /* 0x000fe2000f8e3c3f */
[----:B------:R-:W-:Y:S04]  /*1a60*/  HGMMA.64x64x16.F32 R24, gdesc[UR8], R24 ;  /* 0x00e00000081879f0 */ /* 0x000fe80008700818 */
[----:B------:R-:W-:Y:S01]  /*1a70*/  HGMMA.64x64x16.F32 R24, gdesc[UR32], R24 ;  /* 0x00e00000201879f0 */ /* 0x000fe20008700818 */
[----:B------:R-:W-:-:S02]  /*1a80*/  UIADD3.64 UR32, UR8, 0x4, URZ ;  /* 0x0000000408207897 */ /* 0x000fc4000fffe03f */
[----:B------:R-:W-:-:S09]  /*1a90*/  UIADD3.64 UR34, UR10, 0x4, URZ ;  /* 0x000000040a227897 */ /* 0x000fd2000fffe03f */
[----:B------:R-:W-:Y:S01]  /*1aa0*/  HGMMA.64x64x16.F32 R24, gdesc[UR32], R24 ;  /* 0x00e00000201879f0 */ /* 0x000fe20008700818 */
[----:B------:R-:W-:Y:S02]  /*1ab0*/  UIADD3.64 UR32, UR8, 0x1fe, URZ ;  /* 0x000001fe08207897 */ /* 0x000fe4000fffe03f */
[----:B------:R-:W-:-:S09]  /*1ac0*/  UIADD3.64 UR34, UR10, 0x1fe, URZ ;  /* 0x000001fe0a227897 */ /* 0x000fd2000fffe03f */
[----:B------:R-:W-:Y:S01]  /*1ad0*/  HGMMA.64x64x16.F32 R24, gdesc[UR32], R24 ;  /* 0x00e00000201879f0 */ /* 0x000fe20008700818 */
[----:B------:R-:W-:Y:S02]  /*1ae0*/  UIADD3.64 UR32, UR8, 0x200, URZ ;  /* 0x0000020008207897 */ /* 0x000fe4000fffe03f */
[----:B------:R-:W-:-:S09]  /*1af0*/  UIADD3.64 UR34, UR10, 0x200, URZ ;  /* 0x000002000a227897 */ /* 0x000fd2000fffe03f */
[----:B------:R-:W-:Y:S01]  /*1b00*/  HGMMA.64x64x16.F32 R24, gdesc[UR32], R24 ;  /* 0x00e00000201879f0 */ /* 0x000fe20008700818 */
[----:B------:R-:W-:Y:S02]  /*1b10*/  UIADD3.64 UR32, UR8, 0x202, URZ ;  /* 0x0000020208207897 */ /* 0x000fe4000fffe03f */
[----:B------:R-:W-:Y:S02]  /*1b20*/  UIADD3.64 UR34, UR10, 0x202, URZ ;  /* 0x000002020a227897 */ /* 0x000fe4000fffe03f */
[----:B------:R-:W-:Y:S02]  /*1b30*/  UIADD3.64 UR8, UR8, 0x204, URZ ;  /* 0x0000020408087897 */ /* 0x000fe4000fffe03f */
[----:B------:R-:W-:-:S05]  /*1b40*/  UIADD3.64 UR10, UR10, 0x204, URZ ;  /* 0x000002040a0a7897 */ /* 0x000fca000fffe03f */
[----:B------:R-:W-:Y:S04]  /*1b50*/  HGMMA.64x64x16.F32 R24, gdesc[UR32], R24 ;  /* 0x00e00000201879f0 */ /* 0x000fe80008700818 */
[----:B------:R-:W-:Y:S01]  /*1b60*/  HGMMA.64x64x16.F32 R24, gdesc[UR8], R24, gsb0 ;  /* 0x00e00000081879f0 */ /* 0x000fe20008000818 */
[----:B------:R-:W-:Y:S05]  /*1b70*/  @!P0 BRA `(.L_x_49) ;  /* 0xfffffff800bc8947 */ /* 0x000fea000383ffff */
.L_x_47:
[----:B------:R-:W-:Y:S02]  /*1b80*/  WARPGROUP.DEPBAR.LE gsb0, 0x0 ;  /* 0x00008000000079c5 */ /* 0x000fe40000010000 */
[----:B----4-:R-:W-:Y:S01]  /*1b90*/  BAR.SYNC.DEFER_BLOCKING 0x0 ;  /* 0x0000000000007b1d */ /* 0x010fe20000010000 */
[C---:B-1----:R-:W-:Y:S01]  /*1ba0*/  IMAD.SHL.U32 R2, R0.reuse, 0x80, RZ ;  /* 0x0000008000027824 */ /* 0x042fe200078e00ff */
[----:B------:R-:W-:Y:S01]  /*1bb0*/  F2FP.F16.F32.PACK_AB R24, R25, R24 ;  /* 0x000000181918723e */ /* 0x000fe200000000ff */
[----:B------:R-:W-:Y:S01]  /*1bc0*/  IMAD.SHL.U32 R3, R0, 0x40, RZ ;  /* 0x0000004000037824 */ /* 0x000fe200078e00ff */
[----:B------:R-:W-:Y:S02]  /*1bd0*/  F2FP.F16.F32.PACK_AB R25, R27, R26 ;  /* 0x0000001a1b19723e */ /* 0x000fe400000000ff */
[----:B------:R-:W-:Y:S02]  /*1be0*/  ELECT P0, URZ, PT ;  /* 0x00000000003f782f */ /* 0x000fe40003800000 */
[----:B------:R-:W-:Y:S01]  /*1bf0*/  LOP3.LUT R2, R2, 0x780, RZ, 0xc0, !PT ;  /* 0x0000078002027812 */ /* 0x000fe200078ec0ff */
[----:B------:R-:W-:Y:S01]  /*1c00*/  UMOV UR13, UR27 ;  /* 0x0000001b000d7c82 */ /* 0x000fe20008000000 */
[----:B------:R-:W-:Y:S01]  /*1c10*/  F2FP.F16.F32.PACK_AB R32, R33, R32 ;  /* 0x000000202120723e */ /* 0x000fe200000000ff */
[----:B------:R-:W-:Y:S01]  /*1c20*/  UMOV UR14, UR23 ;  /* 0x00000017000e7c82 */ /* 0x000fe20008000000 */
[----:B---3--:R-:W-:Y:S01]  /*1c30*/  LOP3.LUT R4, R2, 0x1800, R3, 0xf8, !PT ;  /* 0x0000180002047812 */ /* 0x008fe200078ef803 */
[----:B------:R-:W-:Y:S01]  /*1c40*/  IMAD.SHL.U32 R2, R0, 0x10, RZ ;  /* 0x0000001000027824 */ /* 0x000fe200078e00ff */
[----:B------:R-:W-:-:S02]  /*1c50*/  F2FP.F16.F32.PACK_AB R26, R29, R28 ;  /* 0x0000001c1d1a723e */ /* 0x000fc400000000ff */
[----:B------:R-:W-:Y:S02]  /*1c60*/  F2FP.F16.F32.PACK_AB R27, R31, R30 ;  /* 0x0000001e1f1b723e */ /* 0x000fe400000000ff */
[----:B------:R-:W-:Y:S02]  /*1c70*/  LOP3.LUT R3, R2, 0x70, RZ, 0xc0, !PT ;  /* 0x0000007002037812 */ /* 0x000fe400078ec0ff */
[----:B------:R-:W-:Y:S02]  /*1c80*/  F2FP.F16.F32.PACK_AB R33, R35, R34 ;  /* 0x000000222321723e */ /* 0x000fe400000000ff */
[----:B------:R-:W-:Y:S02]  /*1c90*/  LOP3.LUT R3, R3, 0x10, R0, 0x78, !PT ;  /* 0x0000001003037812 */ /* 0x000fe400078e7800 */
[----:B------:R-:W-:Y:S01]  /*1ca0*/  F2FP.F16.F32.PACK_AB R40, R41, R40 ;  /* 0x000000282928723e */ /* 0x000fe200000000ff */
[----:B------:R-:W1:Y:S02]  /*1cb0*/  @!P2 SYNCS.CCTL.IV [UR12+0x18000] ;  /* 0x01800000ff00a9b1 */ /* 0x000e64000800000c */
[----:B-1----:R-:W-:Y:S01]  /*1cc0*/  BAR.SYNC.DEFER_BLOCKING 0x0 ;  /* 0x0000000000007b1d */ /* 0x002fe20000010000 */
[----:B------:R-:W-:-:S02]  /*1cd0*/  LOP3.LUT R3, R4, R3, RZ, 0xfc, !PT ;  /* 0x0000000304037212 */ /* 0x000fc400078efcff */
[----:B------:R-:W-:Y:S02]  /*1ce0*/  F2FP.F16.F32.PACK_AB R34, R37, R36 ;  /* 0x000000242522723e */ /* 0x000fe400000000ff */
[C---:B------:R-:W-:Y:S01]  /*1cf0*/  LOP3.LUT R2, R3.reuse, 0x20, RZ, 0x3c, !PT ;  /* 0x0000002003027812 */ /* 0x040fe200078e3cff */
[C---:B------:R-:W-:Y:S01]  /*1d00*/  VIADD R0, R3.reuse, UR12 ;  /* 0x0000000c03007c36 */ /* 0x040fe20008000000 */
[C---:B------:R-:W-:Y:S02]  /*1d10*/  LOP3.LUT R4, R3.reuse, 0x40, RZ, 0x3c, !PT ;  /* 0x0000004003047812 */ /* 0x040fe400078e3cff */
[----:B------:R-:W-:Y:S01]  /*1d20*/  LOP3.LUT R3, R3, 0x60, RZ, 0x3c, !PT ;  /* 0x0000006003037812 */ /* 0x000fe200078e3cff */
[----:B------:R-:W-:Y:S01]  /*1d30*/  VIADD R2, R2, UR12 ;  /* 0x0000000c02027c36 */ /* 0x000fe20008000000 */
[----:B------:R-:W-:Y:S01]  /*1d40*/  F2FP.F16.F32.PACK_AB R35, R39, R38 ;  /* 0x000000262723723e */ /* 0x000fe200000000ff */
[----:B------:R-:W-:Y:S01]  /*1d50*/  VIADD R4, R4, UR12 ;  /* 0x0000000c04047c36 */ /* 0x000fe20008000000 */
[----:B------:R-:W-:Y:S01]  /*1d60*/  F2FP.F16.F32.PACK_AB R41, R43, R42 ;  /* 0x0000002a2b29723e */ /* 0x000fe200000000ff */
[----:B------:R-:W-:Y:S01]  /*1d70*/  VIADD R3, R3, UR12 ;  /* 0x0000000c03037c36 */ /* 0x000fe20008000000 */
[----:B------:R-:W-:-:S02]  /*1d80*/  F2FP.F16.F32.PACK_AB R48, R49, R48 ;  /* 0x000000303130723e */ /* 0x000fc400000000ff */
[----:B------:R-:W-:Y:S02]  /*1d90*/  F2FP.F16.F32.PACK_AB R42, R45, R44 ;  /* 0x0000002c2d2a723e */ /* 0x000fe400000000ff */
[----:B------:R-:W-:Y:S02]  /*1da0*/  F2FP.F16.F32.PACK_AB R43, R47, R46 ;  /* 0x0000002e2f2b723e */ /* 0x000fe400000000ff */
[----:B------:R-:W-:Y:S02]  /*1db0*/  F2FP.F16.F32.PACK_AB R49, R51, R50 ;  /* 0x000000323331723e */ /* 0x000fe400000000ff */
[----:B------:R-:W-:Y:S01]  /*1dc0*/  F2FP.F16.F32.PACK_AB R50, R53, R52 ;  /* 0x000000343532723e */ /* 0x000fe200000000ff */
[----:B------:R-:W1:Y:S02]  /*1dd0*/  @!P2 SYNCS.CCTL.IV [UR12+0x18008] ;  /* 0x01800800ff00a9b1 */ /* 0x000e64000800000c */
[----:B-1----:R-:W-:Y:S01]  /*1de0*/  BAR.SYNC.DEFER_BLOCKING 0x0 ;  /* 0x0000000000007b1d */ /* 0x002fe20000010000 */
[----:B------:R-:W-:-:S02]  /*1df0*/  F2FP.F16.F32.PACK_AB R51, R55, R54 ;  /* 0x000000363733723e */ /* 0x000fc400000000ff */
[----:B------:R-:W-:-:S13]  /*1e00*/  ISETP.LT.U32.AND P0, PT, R6, 0x20, P0 ;  /* 0x000000200600780c */ /* 0x000fda0000701070 */
[----:B------:R-:W-:Y:S01]  /*1e10*/  VOTEU.ANY UP0, P0 ;  /* 0x00000000003f7886 */ /* 0x000fe20000000100 */
[----:B------:R-:W-:-:S04]  /*1e20*/  VOTEU.ANY UP1, P0 ;  /* 0x00000000003f7886 */ /* 0x000fc80000020100 */
[----:B--2---:R-:W-:Y:S01]  /*1e30*/  @UP0 UMOV UR6, UR28 ;  /* 0x0000001c00060c82 */ /* 0x004fe20008000000 */
[----:B------:R-:W-:Y:S01]  /*1e40*/  @UP0 UMOV UR7, UR29 ;  /* 0x0000001d00070c82 */ /* 0x000fe20008000000 */
[----:B------:R-:W1:Y:S02]  /*1e50*/  @!P2 SYNCS.CCTL.IV [UR12+0x18010] ;  /* 0x01801000ff00a9b1 */ /* 0x000e64000800000c */
[----:B-1----:R-:W-:Y:S04]  /*1e60*/  STSM.16.M88.4 [R0], R24 ;  /* 0x0000001800007844 */ /* 0x002fe80000000200 */
[----:B------:R-:W-:Y:S04]  /*1e70*/  STSM.16.M88.4 [R2], R32 ;  /* 0x0000002002007844 */ /* 0x000fe80000000200 */
[----:B------:R-:W-:Y:S04]  /*1e80*/  STSM.16.M88.4 [R4], R40 ;  /* 0x0000002804007844 */ /* 0x000fe80000000200 */
[----:B------:R-:W-:Y:S01]  /*1e90*/  STSM.16.M88.4 [R3], R48 ;  /* 0x0000003003007844 */ /* 0x000fe20000000200 */
[----:B------:R1:W-:Y:S06]  /*1ea0*/  MEMBAR.ALL.CTA ;  /* 0x0000000000007992 */ /* 0x0003ec0000008000 */
[----:B-1----:R-:W1:Y:S02]  /*1eb0*/  FENCE.VIEW.ASYNC.S ;  /* 0x00000000000073c6 */ /* 0x002e640000000000 */
[----:B-1----:R-:W-:Y:S06]  /*1ec0*/  BAR.SYNC.DEFER_BLOCKING 0x0 ;  /* 0x0000000000007b1d */ /* 0x002fec0000010000 */
[----:B------:R1:W-:Y:S01]  /*1ed0*/  @UP1 UTMASTG.2D [UR12], [UR6] ;  /* 0x0000000c060013b5 */ /* 0x0003e20008008000 */
[----:B------:R0:W-:Y:S01]  /*1ee0*/  UTMACMDFLUSH ;  /* 0x00000000000079b7 */ /* 0x0001e20000000000 */
[----:B------:R-:W-:-:S04]  /*1ef0*/  DEPBAR.LE SB0, 0x0 ;  /* 0x000080000000791a */ /* 0x000fc80000000000 */
[----:B------:R-:W-:Y:S06]  /*1f00*/  BAR.SYNC.DEFER_BLOCKING 0x0 ;  /* 0x0000000000007b1d */ /* 0x000fec0000010000 */
[----:B-1----:R-:W-:Y:S05]  /*1f10*/  EXIT ;  /* 0x000000000000794d */ /* 0x002fea0003800000 */
.L_x_48:
[----:B------:R-:W1:Y:S02]  /*1f20*/  SYNCS.PHASECHK.TRANS64.TRYWAIT P0, [UR14+0x18000], R2 ;  /* 0x01800002ff0075a7 */ /* 0x000e64000800014e */
[----:B-1----:R-:W-:Y:S05]  /*1f30*/  @!P0 BRA `(.L_x_48) ;  /* 0xfffffffc00f88947 */ /* 0x002fea000383ffff */
[----:B------:R-:W-:Y:S05]  /*1f40*/  BRA `(.L_x_50) ;  /* 0xfffffff800547947 */ /* 0x000fea000383ffff */
.L_x_51:
[----:B------:R-:W-:-:S00]  /*1f50*/  BRA `(.L_x_51) ;  /* 0xfffffffc00fc7947 */ /* 0x000fc0000383ffff */
[----:B------:R-:W-:-:S00]  /*1f60*/  NOP ;  /* 0x0000000000007918 */ /* 0x000fc00000000000 */
        /* <DEDUP_REMOVED lines=9> */
.L_x_52:


//--------------------- .nv.shared.gluon_wgmma    --------------------------
	.section	.nv.shared.gluon_wgmma,"aw",@nobits
	.sectionflags	@""
	.align	16
	.zero		1024


//--------------------- .nv.shared.reserved.0     --------------------------
	.section	.nv.shared.reserved.0,"aw",@nobits
	.weak		__nv_reservedSMEM_offset_0_alias
	.size		__nv_reservedSMEM_offset_0_alias, 0, 0
	.other		__nv_reservedSMEM_offset_0_alias,@"STO_CUDA_RESERVED_SHARED STV_DEFAULT"
__nv_reservedSMEM_offset_0_alias:
	.zero		0


//--------------------- .nv.constant0.gluon_wgmma --------------------------
	.section	.nv.constant0.gluon_wgmma,"a",@progbits
	.sectionflags	@""
	.align	4
.nv.constant0.gluon_wgmma:
	.zero		608


//--------------------- SYMBOLS --------------------------

	.type		.nv.reservedSmem.offset0,@object
	.size		.nv.reservedSmem.offset0,0x4
